	.target	sm_90a

	.elftype	@"ET_EXEC"


//--------------------- .note.nv.tkinfo           --------------------------
	.section	.note.nv.tkinfo,"",@"SHT_NOTE"
	.sectionflags	@"SHF_NOTE_NV_TKINFO"
	.tkinfo
        /*0018*/ 	.word	0x00000002
        /*0030*/ 	.string	""
        /*0030*/ 	.string	"ptxas"
        /*0030*/ 	.string	"Cuda compilation tools, release 13.0, V13.0.88"
        /*0030*/ 	.string	"Build cuda_13.0.r13.0/compiler.36424714_0"
        /*0030*/ 	.string	"-arch sm_90a -m 64 "



//--------------------- .note.nv.cuinfo           --------------------------
	.section	.note.nv.cuinfo,"",@"SHT_NOTE"
	.sectionflags	@"SHF_NOTE_NV_CUINFO"
        /*0018*/ 	.short	0x0002
        /*001a*/ 	.short	0x005a
        /*001c*/ 	.short	0x0082
	.zero		2


//--------------------- .nv.info                  --------------------------
	.section	.nv.info,"",@"SHT_CUDA_INFO"
	.align	4


	//----- nvinfo : EIATTR_REGCOUNT
	.align		4
        /*0000*/ 	.byte	0x04, 0x2f
        /*0002*/ 	.short	(.L_15 - .L_14)
	.align		4
.L_14:
        /*0004*/ 	.word	index@(_ZN7cutlass13device_kernelINS_4gemm6kernel13GemmUniversalIN4cute5tupleIJiiiiEEENS1_10collective13CollectiveMmaINS1_34MainloopSm90TmaGmmaWarpSpecializedILi4ENS5_IJNS4_1CILi1EEESB_SB_EEENS1_35KernelTmaWarpSpecializedCooperativeEEENS5_IJNSA_ILi128EEENSA_ILi256EEESF_EEENS_6half_tENS5_IJlSB_lEEESI_SJ_NS4_8TiledMMAINS4_8MMA_AtomIJNS4_4SM904GMMA26MMA_64x256x16_F32F16F16_SSILNSN_5MajorE0ELSP_0ELNSN_7ScaleInE1ELSQ_1EEEEEENS4_6LayoutINS5_IJNSA_ILi2EEESB_SB_EEENS5_IJSB_NSA_ILi0EEESW_EEEEENS5_IJNS4_10UnderscoreESZ_SZ_EEEEENS4_13SM90_TMA_LOADENS4_14ComposedLayoutINS4_7SwizzleILi3ELi4ELi3EEENS4_18smem_ptr_flag_bitsILi16EEENST_INS5_IJNSA_ILi8EEENSA_ILi64EEEEEENS5_IJS19_SB_EEEEEEEvNS4_8identityES12_S1D_vS1E_EENS_8epilogue10collective6detail29Sm90TmaWarpSpecializedAdapterINS1H_15DefaultEpilogueISI_SJ_SJ_NS1G_6thread17LinearCombinationISI_Li1EffLNS1L_9ScaleType4KindE0ELNS_15FloatRoundStyleE2ESI_EENS1_15EpilogueDefaultEEEEEvvEEEEvNT_6ParamsE)
        /*0008*/ 	.word	0x000000a8


	//----- nvinfo : EIATTR_FRAME_SIZE
	.align		4
.L_15:
        /*000c*/ 	.byte	0x04, 0x11
        /*000e*/ 	.short	(.L_17 - .L_16)
	.align		4
.L_16:
        /*0010*/ 	.word	index@(_ZN7cutlass13device_kernelINS_4gemm6kernel13GemmUniversalIN4cute5tupleIJiiiiEEENS1_10collective13CollectiveMmaINS1_34MainloopSm90TmaGmmaWarpSpecializedILi4ENS5_IJNS4_1CILi1EEESB_SB_EEENS1_35KernelTmaWarpSpecializedCooperativeEEENS5_IJNSA_ILi128EEENSA_ILi256EEESF_EEENS_6half_tENS5_IJlSB_lEEESI_SJ_NS4_8TiledMMAINS4_8MMA_AtomIJNS4_4SM904GMMA26MMA_64x256x16_F32F16F16_SSILNSN_5MajorE0ELSP_0ELNSN_7ScaleInE1ELSQ_1EEEEEENS4_6LayoutINS5_IJNSA_ILi2EEESB_SB_EEENS5_IJSB_NSA_ILi0EEESW_EEEEENS5_IJNS4_10UnderscoreESZ_SZ_EEEEENS4_13SM90_TMA_LOADENS4_14ComposedLayoutINS4_7SwizzleILi3ELi4ELi3EEENS4_18smem_ptr_flag_bitsILi16EEENST_INS5_IJNSA_ILi8EEENSA_ILi64EEEEEENS5_IJS19_SB_EEEEEEEvNS4_8identityES12_S1D_vS1E_EENS_8epilogue10collective6detail29Sm90TmaWarpSpecializedAdapterINS1H_15DefaultEpilogueISI_SJ_SJ_NS1G_6thread17LinearCombinationISI_Li1EffLNS1L_9ScaleType4KindE0ELNS_15FloatRoundStyleE2ESI_EENS1_15EpilogueDefaultEEEEEvvEEEEvNT_6ParamsE)
        /*0014*/ 	.word	0x00000000


	//----- nvinfo : EIATTR_MIN_STACK_SIZE
	.align		4
.L_17:
        /*0018*/ 	.byte	0x04, 0x12
        /*001a*/ 	.short	(.L_19 - .L_18)
	.align		4
.L_18:
        /*001c*/ 	.word	index@(_ZN7cutlass13device_kernelINS_4gemm6kernel13GemmUniversalIN4cute5tupleIJiiiiEEENS1_10collective13CollectiveMmaINS1_34MainloopSm90TmaGmmaWarpSpecializedILi4ENS5_IJNS4_1CILi1EEESB_SB_EEENS1_35KernelTmaWarpSpecializedCooperativeEEENS5_IJNSA_ILi128EEENSA_ILi256EEESF_EEENS_6half_tENS5_IJlSB_lEEESI_SJ_NS4_8TiledMMAINS4_8MMA_AtomIJNS4_4SM904GMMA26MMA_64x256x16_F32F16F16_SSILNSN_5MajorE0ELSP_0ELNSN_7ScaleInE1ELSQ_1EEEEEENS4_6LayoutINS5_IJNSA_ILi2EEESB_SB_EEENS5_IJSB_NSA_ILi0EEESW_EEEEENS5_IJNS4_10UnderscoreESZ_SZ_EEEEENS4_13SM90_TMA_LOADENS4_14ComposedLayoutINS4_7SwizzleILi3ELi4ELi3EEENS4_18smem_ptr_flag_bitsILi16EEENST_INS5_IJNSA_ILi8EEENSA_ILi64EEEEEENS5_IJS19_SB_EEEEEEEvNS4_8identityES12_S1D_vS1E_EENS_8epilogue10collective6detail29Sm90TmaWarpSpecializedAdapterINS1H_15DefaultEpilogueISI_SJ_SJ_NS1G_6thread17LinearCombinationISI_Li1EffLNS1L_9ScaleType4KindE0ELNS_15FloatRoundStyleE2ESI_EENS1_15EpilogueDefaultEEEEEvvEEEEvNT_6ParamsE)
        /*0020*/ 	.word	0x00000000
.L_19:


//--------------------- .nv.compat                --------------------------
	.section	.nv.compat,"",@"SHT_CUDA_COMPAT_INFO"
	.align	4
        /*0000*/ 	.byte	0x02, 0x09, 0x01, 0x00, 0x02, 0x02, 0x04, 0x00, 0x02, 0x05, 0x05, 0x00, 0x03, 0x07, 0x01, 0x01
        /*0010*/ 	.byte	0x02, 0x03, 0x01, 0x00, 0x02, 0x06, 0x01, 0x00, 0x04, 0x0b, 0x08, 0x00, 0x00, 0x00, 0x00, 0x00
        /*0020*/ 	.byte	0x00, 0x00, 0x00, 0x00


//--------------------- .nv.info._ZN7cutlass13device_kernelINS_4gemm6kernel13GemmUniversalIN4cute5tupleIJiiiiEEENS1_10collective13CollectiveMmaINS1_34MainloopSm90TmaGmmaWarpSpecializedILi4ENS5_IJNS4_1CILi1EEESB_SB_EEENS1_35KernelTmaWarpSpecializedCooperativeEEENS5_IJNSA_ILi128EEENSA_ILi256EEESF_EEENS_6half_tENS5_IJlSB_lEEESI_SJ_NS4_8TiledMMAINS4_8MMA_AtomIJNS4_4SM904GMMA26MMA_64x256x16_F32F16F16_SSILNSN_5MajorE0ELSP_0ELNSN_7ScaleInE1ELSQ_1EEEEEENS4_6LayoutINS5_IJNSA_ILi2EEESB_SB_EEENS5_IJSB_NSA_ILi0EEESW_EEEEENS5_IJNS4_10UnderscoreESZ_SZ_EEEEENS4_13SM90_TMA_LOADENS4_14ComposedLayoutINS4_7SwizzleILi3ELi4ELi3EEENS4_18smem_ptr_flag_bitsILi16EEENST_INS5_IJNSA_ILi8EEENSA_ILi64EEEEEENS5_IJS19_SB_EEEEEEEvNS4_8identityES12_S1D_vS1E_EENS_8epilogue10collective6detail29Sm90TmaWarpSpecializedAdapterINS1H_15DefaultEpilogueISI_SJ_SJ_NS1G_6thread17LinearCombinationISI_Li1EffLNS1L_9ScaleType4KindE0ELNS_15FloatRoundStyleE2ESI_EENS1_15EpilogueDefaultEEEEEvvEEEEvNT_6ParamsE --------------------------
	.section	.nv.info._ZN7cutlass13device_kernelINS_4gemm6kernel13GemmUniversalIN4cute5tupleIJiiiiEEENS1_10collective13CollectiveMmaINS1_34MainloopSm90TmaGmmaWarpSpecializedILi4ENS5_IJNS4_1CILi1EEESB_SB_EEENS1_35KernelTmaWarpSpecializedCooperativeEEENS5_IJNSA_ILi128EEENSA_ILi256EEESF_EEENS_6half_tENS5_IJlSB_lEEESI_SJ_NS4_8TiledMMAINS4_8MMA_AtomIJNS4_4SM904GMMA26MMA_64x256x16_F32F16F16_SSILNSN_5MajorE0ELSP_0ELNSN_7ScaleInE1ELSQ_1EEEEEENS4_6LayoutINS5_IJNSA_ILi2EEESB_SB_EEENS5_IJSB_NSA_ILi0EEESW_EEEEENS5_IJNS4_10UnderscoreESZ_SZ_EEEEENS4_13SM90_TMA_LOADENS4_14ComposedLayoutINS4_7SwizzleILi3ELi4ELi3EEENS4_18smem_ptr_flag_bitsILi16EEENST_INS5_IJNSA_ILi8EEENSA_ILi64EEEEEENS5_IJS19_SB_EEEEEEEvNS4_8identityES12_S1D_vS1E_EENS_8epilogue10collective6detail29Sm90TmaWarpSpecializedAdapterINS1H_15DefaultEpilogueISI_SJ_SJ_NS1G_6thread17LinearCombinationISI_Li1EffLNS1L_9ScaleType4KindE0ELNS_15FloatRoundStyleE2ESI_EENS1_15EpilogueDefaultEEEEEvvEEEEvNT_6ParamsE,"",@"SHT_CUDA_INFO"
	.sectionflags	@""
	.align	4


	//----- nvinfo : EIATTR_CUDA_API_VERSION
	.align		4
        /*0000*/ 	.byte	0x04, 0x37
        /*0002*/ 	.short	(.L_21 - .L_20)
.L_20:
        /*0004*/ 	.word	0x00000082


	//----- nvinfo : EIATTR_KPARAM_INFO
	.align		4
.L_21:
        /*0008*/ 	.byte	0x04, 0x17
        /*000a*/ 	.short	(.L_23 - .L_22)
.L_22:
        /*000c*/ 	.word	0x00000000
        /*0010*/ 	.short	0x0000
        /*0012*/ 	.short	0x0070
        /*0014*/ 	.byte	0x00, 0xf0, 0x01, 0x10


	//----- nvinfo : EIATTR_SPARSE_MMA_MASK
	.align		4
.L_23:
        /*0018*/ 	.byte	0x03, 0x50
        /*001a*/ 	.short	0x0000


	//----- nvinfo : EIATTR_MAXREG_COUNT
	.align		4
        /*001c*/ 	.byte	0x03, 0x1b
        /*001e*/ 	.short	0x00a8


	//----- nvinfo : EIATTR_NUM_BARRIERS
	.align		4
        /*0020*/ 	.byte	0x02, 0x4c
        /*0022*/ 	.byte	0x01
	.zero		1


	//----- nvinfo : EIATTR_EXTERNS
	.align		4
        /*0024*/ 	.byte	0x04, 0x0f
        /*0026*/ 	.short	(.L_25 - .L_24)


	//   ....[0]....
	.align		4
.L_24:
        /*0028*/ 	.word	index@(__assertfail)


	//----- nvinfo : EIATTR_MERCURY_ISA_VERSION
	.align		4
.L_25:
        /*002c*/ 	.byte	0x03, 0x5f
        /*002e*/ 	.short	0x0101


	//----- nvinfo : EIATTR_INT_WARP_WIDE_INSTR_OFFSETS
	.align		4
        /*0030*/ 	.byte	0x04, 0x31
        /*0032*/ 	.short	(.L_27 - .L_26)


	//   ....[0]....
.L_26:
        /*0034*/ 	.word	0x000003b0


	//   ....[1]....
        /*0038*/ 	.word	0x000003e0


	//   ....[2]....
        /*003c*/ 	.word	0x000004c0


	//----- nvinfo : EIATTR_COOP_GROUP_MASK_REGIDS
	.align		4
.L_27:
        /*0040*/ 	.byte	0x04, 0x29
        /*0042*/ 	.short	(.L_29 - .L_28)


	//   ....[0]....
.L_28:
        /*0044*/ 	.word	0xffffffff


	//   ....[1]....
        /*0048*/ 	.word	0xffffffff


	//   ....[2]....
        /*004c*/ 	.word	0xffffffff


	//   ....[3]....
        /*0050*/ 	.word	0xffffffff


	//   ....[4]....
        /*0054*/ 	.word	0xffffffff


	//----- nvinfo : EIATTR_COOP_GROUP_INSTR_OFFSETS
	.align		4
.L_29:
        /*0058*/ 	.byte	0x04, 0x28
        /*005a*/ 	.short	(.L_31 - .L_30)


	//   ....[0]....
.L_30:
        /*005c*/ 	.word	0x00000060


	//   ....[1]....
        /*0060*/ 	.word	0x00000070


	//   ....[2]....
        /*0064*/ 	.word	0x00000130


	//   ....[3]....
        /*0068*/ 	.word	0x000002c0


	//   ....[4]....
        /*006c*/ 	.word	0x00000f70


	//----- nvinfo : EIATTR_REG_RECONFIG
	.align		4
.L_31:
        /*0070*/ 	.byte	0x01, 0x54
	.zero		2


	//----- nvinfo : EIATTR_SYSCALL_OFFSETS
	.align		4
        /*0074*/ 	.byte	0x04, 0x46
        /*0076*/ 	.short	(.L_33 - .L_32)


	//   ....[0]....
.L_32:
        /*0078*/ 	.word	0x00001130


	//----- nvinfo : EIATTR_MBARRIER_INSTR_OFFSETS
	.align		4
.L_33:
        /*007c*/ 	.byte	0x04, 0x39
        /*007e*/ 	.short	(.L_35 - .L_34)


	//   ....[0]....
.L_34:
        /*0080*/ 	.word	0x00000230
        /*0084*/ 	.word	0x000000ff
        /*0088*/ 	.word	0x00000000
        /*008c*/ 	.short	0x0100
        /*008e*/ 	.byte	0x08
	.zero		1


	//   ....[1]....
        /*0090*/ 	.word	0x00000240
        /*0094*/ 	.word	0x000000ff
        /*0098*/ 	.word	0x00000020
        /*009c*/ 	.short	0x0100
        /*009e*/ 	.byte	0x08
	.zero		1


	//   ....[2]....
        /*00a0*/ 	.word	0x00000250
        /*00a4*/ 	.word	0x000000ff
        /*00a8*/ 	.word	0x00000008
        /*00ac*/ 	.short	0x0100
        /*00ae*/ 	.byte	0x08
	.zero		1


	//   ....[3]....
        /*00b0*/ 	.word	0x00000260
        /*00b4*/ 	.word	0x000000ff
        /*00b8*/ 	.word	0x00000028
        /*00bc*/ 	.short	0x0100
        /*00be*/ 	.byte	0x08
	.zero		1


	//   ....[4]....
        /*00c0*/ 	.word	0x00000270
        /*00c4*/ 	.word	0x000000ff
        /*00c8*/ 	.word	0x00000010
        /*00cc*/ 	.short	0x0100
        /*00ce*/ 	.byte	0x08
	.zero		1


	//   ....[5]....
        /*00d0*/ 	.word	0x00000280
        /*00d4*/ 	.word	0x000000ff
        /*00d8*/ 	.word	0x00000030
        /*00dc*/ 	.short	0x0100
        /*00de*/ 	.byte	0x08
	.zero		1


	//   ....[6]....
        /*00e0*/ 	.word	0x00000290
        /*00e4*/ 	.word	0x000000ff
        /*00e8*/ 	.word	0x00000018
        /*00ec*/ 	.short	0x0100
        /*00ee*/ 	.byte	0x08
	.zero		1


	//   ....[7]....
        /*00f0*/ 	.word	0x000002a0
        /*00f4*/ 	.word	0x000000ff
        /*00f8*/ 	.word	0x00000038
        /*00fc*/ 	.short	0x0100
        /*00fe*/ 	.byte	0x08
	.zero		1


	//   ....[8]....
        /*0100*/ 	.word	0x00000530
        /*0104*/ 	.word	0x000000ff
        /*0108*/ 	.word	0x00000050
        /*010c*/ 	.short	0x0100
        /*010e*/ 	.byte	0x06
	.zero		1


	//   ....[9]....
        /*0110*/ 	.word	0x00000590
        /*0114*/ 	.word	0x000000ff
        /*0118*/ 	.word	0x00000058
        /*011c*/ 	.short	0x0100
        /*011e*/ 	.byte	0x06
	.zero		1


	//   ....[10]....
        /*0120*/ 	.word	0x000011b0
        /*0124*/ 	.word	0x00000003
        /*0128*/ 	.word	0x00000000
        /*012c*/ 	.short	0x010a
        /*012e*/ 	.byte	0x3f
	.zero		1


	//   ....[11]....
        /*0130*/ 	.word	0x000011f0
        /*0134*/ 	.word	0x00000003
        /*0138*/ 	.word	0x00000000
        /*013c*/ 	.short	0x010a
        /*013e*/ 	.byte	0x3f
	.zero		1


	//   ....[12]....
        /*0140*/ 	.word	0x000017c0
        /*0144*/ 	.word	0x000000ff
        /*0148*/ 	.word	0x00000000
        /*014c*/ 	.short	0x010a
        /*014e*/ 	.byte	0x09
	.zero		1


	//   ....[13]....
        /*0150*/ 	.word	0x00001800
        /*0154*/ 	.word	0x000000ff
        /*0158*/ 	.word	0x00000000
        /*015c*/ 	.short	0x010a
        /*015e*/ 	.byte	0x09
	.zero		1


	//   ....[14]....
        /*0160*/ 	.word	0x00001c90
        /*0164*/ 	.word	0x000000ff
        /*0168*/ 	.word	0x00000000
        /*016c*/ 	.short	0x0101
        /*016e*/ 	.byte	0x08
	.zero		1


	//   ....[15]....
        /*0170*/ 	.word	0x00001e70
        /*0174*/ 	.word	0x000000ff
        /*0178*/ 	.word	0x00000000
        /*017c*/ 	.short	0x0101
        /*017e*/ 	.byte	0x04
	.zero		1


	//   ....[16]....
        /*0180*/ 	.word	0x0000acf0
        /*0184*/ 	.word	0x0000000c
        /*0188*/ 	.word	0x00000020
        /*018c*/ 	.short	0x010a
        /*018e*/ 	.byte	0x3f
	.zero		1


	//   ....[17]....
        /*0190*/ 	.word	0x0000b170
        /*0194*/ 	.word	0x00000005
        /*0198*/ 	.word	0x00000058
        /*019c*/ 	.short	0x0101
        /*019e*/ 	.byte	0x3f
	.zero		1


	//   ....[18]....
        /*01a0*/ 	.word	0x0000b870
        /*01a4*/ 	.word	0x00000007
        /*01a8*/ 	.word	0x00000000
        /*01ac*/ 	.short	0x010a
        /*01ae*/ 	.byte	0x3f
	.zero		1


	//   ....[19]....
        /*01b0*/ 	.word	0x0000b8f0
        /*01b4*/ 	.word	0x00000006
        /*01b8*/ 	.word	0x00000000
        /*01bc*/ 	.short	0x010a
        /*01be*/ 	.byte	0x3f
	.zero		1


	//   ....[20]....
        /*01c0*/ 	.word	0x0000b980
        /*01c4*/ 	.word	0x00000007
        /*01c8*/ 	.word	0x00000000
        /*01cc*/ 	.short	0x010a
        /*01ce*/ 	.byte	0x3f
	.zero		1


	//   ....[21]....
        /*01d0*/ 	.word	0x0000ba10
        /*01d4*/ 	.word	0x00000005
        /*01d8*/ 	.word	0x00000000
        /*01dc*/ 	.short	0x010a
        /*01de*/ 	.byte	0x3f
	.zero		1


	//   ....[22]....
        /*01e0*/ 	.word	0x0000ba70
        /*01e4*/ 	.word	0x00000003
        /*01e8*/ 	.word	0x00000000
        /*01ec*/ 	.short	0x010a
        /*01ee*/ 	.byte	0x3f
	.zero		1


	//   ....[23]....
        /*01f0*/ 	.word	0x0000bad0
        /*01f4*/ 	.word	0x00000004
        /*01f8*/ 	.word	0x00000000
        /*01fc*/ 	.short	0x010a
        /*01fe*/ 	.byte	0x3f
	.zero		1


	//   ....[24]....
        /*0200*/ 	.word	0x0000bba0
        /*0204*/ 	.word	0x0000000c
        /*0208*/ 	.word	0x00000020
        /*020c*/ 	.short	0x010a
        /*020e*/ 	.byte	0x3f
	.zero		1


	//   ....[25]....
        /*0210*/ 	.word	0x0000bc70
        /*0214*/ 	.word	0x00000007
        /*0218*/ 	.word	0x00000000
        /*021c*/ 	.short	0x010a
        /*021e*/ 	.byte	0x3f
	.zero		1


	//   ....[26]....
        /*0220*/ 	.word	0x0000bcc0
        /*0224*/ 	.word	0x00000006
        /*0228*/ 	.word	0x00000000
        /*022c*/ 	.short	0x010a
        /*022e*/ 	.byte	0x3f
	.zero		1


	//   ....[27]....
        /*0230*/ 	.word	0x0000bd10
        /*0234*/ 	.word	0x00000007
        /*0238*/ 	.word	0x00000000
        /*023c*/ 	.short	0x010a
        /*023e*/ 	.byte	0x3f
	.zero		1


	//----- nvinfo : EIATTR_NUM_MBARRIERS
	.align		4
.L_35:
        /*0240*/ 	.byte	0x03, 0x38
        /*0242*/ 	.short	0x000a


	//----- nvinfo : EIATTR_EXIT_INSTR_OFFSETS
	.align		4
        /*0244*/ 	.byte	0x04, 0x1c
        /*0246*/ 	.short	(.L_37 - .L_36)


	//   ....[0]....
.L_36:
        /*0248*/ 	.word	0x000005e0


	//   ....[1]....
        /*024c*/ 	.word	0x00000ea0


	//   ....[2]....
        /*0250*/ 	.word	0x0000a360


	//   ....[3]....
        /*0254*/ 	.word	0x0000a990


	//   ....[4]....
        /*0258*/ 	.word	0x0000ba60


	//----- nvinfo : EIATTR_MAX_THREADS
	.align		4
.L_37:
        /*025c*/ 	.byte	0x04, 0x05
        /*025e*/ 	.short	(.L_39 - .L_38)
.L_38:
        /*0260*/ 	.word	0x00000180
        /*0264*/ 	.word	0x00000001
        /*0268*/ 	.word	0x00000001


	//----- nvinfo : EIATTR_CRS_STACK_SIZE
	.align		4
.L_39:
        /*026c*/ 	.byte	0x04, 0x1e
        /*026e*/ 	.short	(.L_41 - .L_40)
.L_40:
        /*0270*/ 	.word	0x00000000


	//----- nvinfo : EIATTR_CBANK_PARAM_SIZE
	.align		4
.L_41:
        /*0274*/ 	.byte	0x03, 0x19
        /*0276*/ 	.short	0x0470


	//----- nvinfo : EIATTR_PARAM_CBANK
	.align		4
        /*0278*/ 	.byte	0x04, 0x0a
        /*027a*/ 	.short	(.L_43 - .L_42)
	.align		4
.L_42:
        /*027c*/ 	.word	index@(.nv.constant0._ZN7cutlass13device_kernelINS_4gemm6kernel13GemmUniversalIN4cute5tupleIJiiiiEEENS1_10collective13CollectiveMmaINS1_34MainloopSm90TmaGmmaWarpSpecializedILi4ENS5_IJNS4_1CILi1EEESB_SB_EEENS1_35KernelTmaWarpSpecializedCooperativeEEENS5_IJNSA_ILi128EEENSA_ILi256EEESF_EEENS_6half_tENS5_IJlSB_lEEESI_SJ_NS4_8TiledMMAINS4_8MMA_AtomIJNS4_4SM904GMMA26MMA_64x256x16_F32F16F16_SSILNSN_5MajorE0ELSP_0ELNSN_7ScaleInE1ELSQ_1EEEEEENS4_6LayoutINS5_IJNSA_ILi2EEESB_SB_EEENS5_IJSB_NSA_ILi0EEESW_EEEEENS5_IJNS4_10UnderscoreESZ_SZ_EEEEENS4_13SM90_TMA_LOADENS4_14ComposedLayoutINS4_7SwizzleILi3ELi4ELi3EEENS4_18smem_ptr_flag_bitsILi16EEENST_INS5_IJNSA_ILi8EEENSA_ILi64EEEEEENS5_IJS19_SB_EEEEEEEvNS4_8identityES12_S1D_vS1E_EENS_8epilogue10collective6detail29Sm90TmaWarpSpecializedAdapterINS1H_15DefaultEpilogueISI_SJ_SJ_NS1G_6thread17LinearCombinationISI_Li1EffLNS1L_9ScaleType4KindE0ELNS_15FloatRoundStyleE2ESI_EENS1_15EpilogueDefaultEEEEEvvEEEEvNT_6ParamsE)
        /*0280*/ 	.short	0x0210
        /*0282*/ 	.short	0x0470


	//----- nvinfo : EIATTR_SW_WAR
	.align		4
.L_43:
        /*0284*/ 	.byte	0x04, 0x36
        /*0286*/ 	.short	(.L_45 - .L_44)
.L_44:
        /*0288*/ 	.word	0x00000008
.L_45:


//--------------------- .nv.callgraph             --------------------------
	.section	.nv.callgraph,"",@"SHT_CUDA_CALLGRAPH"
	.align	4
	.sectionentsize	8
	.align		4
        /*0000*/ 	.word	0x00000000
	.align		4
        /*0004*/ 	.word	0xffffffff
	.align		4
        /*0008*/ 	.word	index@(_ZN7cutlass13device_kernelINS_4gemm6kernel13GemmUniversalIN4cute5tupleIJiiiiEEENS1_10collective13CollectiveMmaINS1_34MainloopSm90TmaGmmaWarpSpecializedILi4ENS5_IJNS4_1CILi1EEESB_SB_EEENS1_35KernelTmaWarpSpecializedCooperativeEEENS5_IJNSA_ILi128EEENSA_ILi256EEESF_EEENS_6half_tENS5_IJlSB_lEEESI_SJ_NS4_8TiledMMAINS4_8MMA_AtomIJNS4_4SM904GMMA26MMA_64x256x16_F32F16F16_SSILNSN_5MajorE0ELSP_0ELNSN_7ScaleInE1ELSQ_1EEEEEENS4_6LayoutINS5_IJNSA_ILi2EEESB_SB_EEENS5_IJSB_NSA_ILi0EEESW_EEEEENS5_IJNS4_10UnderscoreESZ_SZ_EEEEENS4_13SM90_TMA_LOADENS4_14ComposedLayoutINS4_7SwizzleILi3ELi4ELi3EEENS4_18smem_ptr_flag_bitsILi16EEENST_INS5_IJNSA_ILi8EEENSA_ILi64EEEEEENS5_IJS19_SB_EEEEEEEvNS4_8identityES12_S1D_vS1E_EENS_8epilogue10collective6detail29Sm90TmaWarpSpecializedAdapterINS1H_15DefaultEpilogueISI_SJ_SJ_NS1G_6thread17LinearCombinationISI_Li1EffLNS1L_9ScaleType4KindE0ELNS_15FloatRoundStyleE2ESI_EENS1_15EpilogueDefaultEEEEEvvEEEEvNT_6ParamsE)
	.align		4
        /*000c*/ 	.word	index@(__assertfail)
	.align		4
        /*0010*/ 	.word	0x00000000
	.align		4
        /*0014*/ 	.word	0xfffffffe
	.align		4
        /*0018*/ 	.word	0x00000000
	.align		4
        /*001c*/ 	.word	0xfffffffd
	.align		4
        /*0020*/ 	.word	0x00000000
	.align		4
        /*0024*/ 	.word	0xfffffffc


//--------------------- .nv.constant4             --------------------------
	.section	.nv.constant4,"a",@progbits
	.align	8
	.align		8
.nv.constant4:
        /*0000*/ 	.dword	__assertfail
	.align		8
        /*0008*/ 	.dword	__unnamed_1
	.align		8
        /*0010*/ 	.dword	_ZN39_INTERNAL_cf598081_4_k_cu_3c6c0483_31234cuda3std3__45__cpo5beginE
	.align		8
        /*0018*/ 	.dword	_ZN39_INTERNAL_cf598081_4_k_cu_3c6c0483_31234cuda3std3__45__cpo3endE
	.align		8
        /*0020*/ 	.dword	_ZN39_INTERNAL_cf598081_4_k_cu_3c6c0483_31234cuda3std3__45__cpo6cbeginE
	.align		8
        /*0028*/ 	.dword	_ZN39_INTERNAL_cf598081_4_k_cu_3c6c0483_31234cuda3std3__45__cpo4cendE
	.align		8
        /*0030*/ 	.dword	_ZN39_INTERNAL_cf598081_4_k_cu_3c6c0483_31234cuda3std3__441_GLOBAL__N__cf598081_4_k_cu_3c6c0483_31236ignoreE
	.align		8
        /*0038*/ 	.dword	_ZN39_INTERNAL_cf598081_4_k_cu_3c6c0483_31234cuda3std3__419piecewise_constructE
	.align		8
        /*0040*/ 	.dword	_ZN39_INTERNAL_cf598081_4_k_cu_3c6c0483_31234cuda3std3__48in_placeE
	.align		8
        /*0048*/ 	.dword	_ZN39_INTERNAL_cf598081_4_k_cu_3c6c0483_31234cuda3std6ranges3__45__cpo4swapE
	.align		8
        /*0050*/ 	.dword	_ZN39_INTERNAL_cf598081_4_k_cu_3c6c0483_31234cuda3std6ranges3__45__cpo9iter_moveE
	.align		8
        /*0058*/ 	.dword	_ZN39_INTERNAL_cf598081_4_k_cu_3c6c0483_31234cute7productE
	.align		8
        /*0060*/ 	.dword	_ZN39_INTERNAL_cf598081_4_k_cu_3c6c0483_31234cute1_E
	.align		8
        /*0068*/ 	.dword	$str$22
	.align		8
        /*0070*/ 	.dword	$str$23


//--------------------- .text._ZN7cutlass13device_kernelINS_4gemm6kernel13GemmUniversalIN4cute5tupleIJiiiiEEENS1_10collective13CollectiveMmaINS1_34MainloopSm90TmaGmmaWarpSpecializedILi4ENS5_IJNS4_1CILi1EEESB_SB_EEENS1_35KernelTmaWarpSpecializedCooperativeEEENS5_IJNSA_ILi128EEENSA_ILi256EEESF_EEENS_6half_tENS5_IJlSB_lEEESI_SJ_NS4_8TiledMMAINS4_8MMA_AtomIJNS4_4SM904GMMA26MMA_64x256x16_F32F16F16_SSILNSN_5MajorE0ELSP_0ELNSN_7ScaleInE1ELSQ_1EEEEEENS4_6LayoutINS5_IJNSA_ILi2EEESB_SB_EEENS5_IJSB_NSA_ILi0EEESW_EEEEENS5_IJNS4_10UnderscoreESZ_SZ_EEEEENS4_13SM90_TMA_LOADENS4_14ComposedLayoutINS4_7SwizzleILi3ELi4ELi3EEENS4_18smem_ptr_flag_bitsILi16EEENST_INS5_IJNSA_ILi8EEENSA_ILi64EEEEEENS5_IJS19_SB_EEEEEEEvNS4_8identityES12_S1D_vS1E_EENS_8epilogue10collective6detail29Sm90TmaWarpSpecializedAdapterINS1H_15DefaultEpilogueISI_SJ_SJ_NS1G_6thread17LinearCombinationISI_Li1EffLNS1L_9ScaleType4KindE0ELNS_15FloatRoundStyleE2ESI_EENS1_15EpilogueDefaultEEEEEvvEEEEvNT_6ParamsE --------------------------
	.section	.text._ZN7cutlass13device_kernelINS_4gemm6kernel13GemmUniversalIN4cute5tupleIJiiiiEEENS1_10collective13CollectiveMmaINS1_34MainloopSm90TmaGmmaWarpSpecializedILi4ENS5_IJNS4_1CILi1EEESB_SB_EEENS1_35KernelTmaWarpSpecializedCooperativeEEENS5_IJNSA_ILi128EEENSA_ILi256EEESF_EEENS_6half_tENS5_IJlSB_lEEESI_SJ_NS4_8TiledMMAINS4_8MMA_AtomIJNS4_4SM904GMMA26MMA_64x256x16_F32F16F16_SSILNSN_5MajorE0ELSP_0ELNSN_7ScaleInE1ELSQ_1EEEEEENS4_6LayoutINS5_IJNSA_ILi2EEESB_SB_EEENS5_IJSB_NSA_ILi0EEESW_EEEEENS5_IJNS4_10UnderscoreESZ_SZ_EEEEENS4_13SM90_TMA_LOADENS4_14ComposedLayoutINS4_7SwizzleILi3ELi4ELi3EEENS4_18smem_ptr_flag_bitsILi16EEENST_INS5_IJNSA_ILi8EEENSA_ILi64EEEEEENS5_IJS19_SB_EEEEEEEvNS4_8identityES12_S1D_vS1E_EENS_8epilogue10collective6detail29Sm90TmaWarpSpecializedAdapterINS1H_15DefaultEpilogueISI_SJ_SJ_NS1G_6thread17LinearCombinationISI_Li1EffLNS1L_9ScaleType4KindE0ELNS_15FloatRoundStyleE2ESI_EENS1_15EpilogueDefaultEEEEEvvEEEEvNT_6ParamsE,"ax",@progbits
	.align	128
.text._ZN7cutlass13device_kernelINS_4gemm6kernel13GemmUniversalIN4cute5tupleIJiiiiEEENS1_10collective13CollectiveMmaINS1_34MainloopSm90TmaGmmaWarpSpecializedILi4ENS5_IJNS4_1CILi1EEESB_SB_EEENS1_35KernelTmaWarpSpecializedCooperativeEEENS5_IJNSA_ILi128EEENSA_ILi256EEESF_EEENS_6half_tENS5_IJlSB_lEEESI_SJ_NS4_8TiledMMAINS4_8MMA_AtomIJNS4_4SM904GMMA26MMA_64x256x16_F32F16F16_SSILNSN_5MajorE0ELSP_0ELNSN_7ScaleInE1ELSQ_1EEEEEENS4_6LayoutINS5_IJNSA_ILi2EEESB_SB_EEENS5_IJSB_NSA_ILi0EEESW_EEEEENS5_IJNS4_10UnderscoreESZ_SZ_EEEEENS4_13SM90_TMA_LOADENS4_14ComposedLayoutINS4_7SwizzleILi3ELi4ELi3EEENS4_18smem_ptr_flag_bitsILi16EEENST_INS5_IJNSA_ILi8EEENSA_ILi64EEEEEENS5_IJS19_SB_EEEEEEEvNS4_8identityES12_S1D_vS1E_EENS_8epilogue10collective6detail29Sm90TmaWarpSpecializedAdapterINS1H_15DefaultEpilogueISI_SJ_SJ_NS1G_6thread17LinearCombinationISI_Li1EffLNS1L_9ScaleType4KindE0ELNS_15FloatRoundStyleE2ESI_EENS1_15EpilogueDefaultEEEEEvvEEEEvNT_6ParamsE:
        .type           _ZN7cutlass13device_kernelINS_4gemm6kernel13GemmUniversalIN4cute5tupleIJiiiiEEENS1_10collective13CollectiveMmaINS1_34MainloopSm90TmaGmmaWarpSpecializedILi4ENS5_IJNS4_1CILi1EEESB_SB_EEENS1_35KernelTmaWarpSpecializedCooperativeEEENS5_IJNSA_ILi128EEENSA_ILi256EEESF_EEENS_6half_tENS5_IJlSB_lEEESI_SJ_NS4_8TiledMMAINS4_8MMA_AtomIJNS4_4SM904GMMA26MMA_64x256x16_F32F16F16_SSILNSN_5MajorE0ELSP_0ELNSN_7ScaleInE1ELSQ_1EEEEEENS4_6LayoutINS5_IJNSA_ILi2EEESB_SB_EEENS5_IJSB_NSA_ILi0EEESW_EEEEENS5_IJNS4_10UnderscoreESZ_SZ_EEEEENS4_13SM90_TMA_LOADENS4_14ComposedLayoutINS4_7SwizzleILi3ELi4ELi3EEENS4_18smem_ptr_flag_bitsILi16EEENST_INS5_IJNSA_ILi8EEENSA_ILi64EEEEEENS5_IJS19_SB_EEEEEEEvNS4_8identityES12_S1D_vS1E_EENS_8epilogue10collective6detail29Sm90TmaWarpSpecializedAdapterINS1H_15DefaultEpilogueISI_SJ_SJ_NS1G_6thread17LinearCombinationISI_Li1EffLNS1L_9ScaleType4KindE0ELNS_15FloatRoundStyleE2ESI_EENS1_15EpilogueDefaultEEEEEvvEEEEvNT_6ParamsE,@function
        .size           _ZN7cutlass13device_kernelINS_4gemm6kernel13GemmUniversalIN4cute5tupleIJiiiiEEENS1_10collective13CollectiveMmaINS1_34MainloopSm90TmaGmmaWarpSpecializedILi4ENS5_IJNS4_1CILi1EEESB_SB_EEENS1_35KernelTmaWarpSpecializedCooperativeEEENS5_IJNSA_ILi128EEENSA_ILi256EEESF_EEENS_6half_tENS5_IJlSB_lEEESI_SJ_NS4_8TiledMMAINS4_8MMA_AtomIJNS4_4SM904GMMA26MMA_64x256x16_F32F16F16_SSILNSN_5MajorE0ELSP_0ELNSN_7ScaleInE1ELSQ_1EEEEEENS4_6LayoutINS5_IJNSA_ILi2EEESB_SB_EEENS5_IJSB_NSA_ILi0EEESW_EEEEENS5_IJNS4_10UnderscoreESZ_SZ_EEEEENS4_13SM90_TMA_LOADENS4_14ComposedLayoutINS4_7SwizzleILi3ELi4ELi3EEENS4_18smem_ptr_flag_bitsILi16EEENST_INS5_IJNSA_ILi8EEENSA_ILi64EEEEEENS5_IJS19_SB_EEEEEEEvNS4_8identityES12_S1D_vS1E_EENS_8epilogue10collective6detail29Sm90TmaWarpSpecializedAdapterINS1H_15DefaultEpilogueISI_SJ_SJ_NS1G_6thread17LinearCombinationISI_Li1EffLNS1L_9ScaleType4KindE0ELNS_15FloatRoundStyleE2ESI_EENS1_15EpilogueDefaultEEEEEvvEEEEvNT_6ParamsE,(.L_x_322 - _ZN7cutlass13device_kernelINS_4gemm6kernel13GemmUniversalIN4cute5tupleIJiiiiEEENS1_10collective13CollectiveMmaINS1_34MainloopSm90TmaGmmaWarpSpecializedILi4ENS5_IJNS4_1CILi1EEESB_SB_EEENS1_35KernelTmaWarpSpecializedCooperativeEEENS5_IJNSA_ILi128EEENSA_ILi256EEESF_EEENS_6half_tENS5_IJlSB_lEEESI_SJ_NS4_8TiledMMAINS4_8MMA_AtomIJNS4_4SM904GMMA26MMA_64x256x16_F32F16F16_SSILNSN_5MajorE0ELSP_0ELNSN_7ScaleInE1ELSQ_1EEEEEENS4_6LayoutINS5_IJNSA_ILi2EEESB_SB_EEENS5_IJSB_NSA_ILi0EEESW_EEEEENS5_IJNS4_10UnderscoreESZ_SZ_EEEEENS4_13SM90_TMA_LOADENS4_14ComposedLayoutINS4_7SwizzleILi3ELi4ELi3EEENS4_18smem_ptr_flag_bitsILi16EEENST_INS5_IJNSA_ILi8EEENSA_ILi64EEEEEENS5_IJS19_SB_EEEEEEEvNS4_8identityES12_S1D_vS1E_EENS_8epilogue10collective6detail29Sm90TmaWarpSpecializedAdapterINS1H_15DefaultEpilogueISI_SJ_SJ_NS1G_6thread17LinearCombinationISI_Li1EffLNS1L_9ScaleType4KindE0ELNS_15FloatRoundStyleE2ESI_EENS1_15EpilogueDefaultEEEEEvvEEEEvNT_6ParamsE)
        .other          _ZN7cutlass13device_kernelINS_4gemm6kernel13GemmUniversalIN4cute5tupleIJiiiiEEENS1_10collective13CollectiveMmaINS1_34MainloopSm90TmaGmmaWarpSpecializedILi4ENS5_IJNS4_1CILi1EEESB_SB_EEENS1_35KernelTmaWarpSpecializedCooperativeEEENS5_IJNSA_ILi128EEENSA_ILi256EEESF_EEENS_6half_tENS5_IJlSB_lEEESI_SJ_NS4_8TiledMMAINS4_8MMA_AtomIJNS4_4SM904GMMA26MMA_64x256x16_F32F16F16_SSILNSN_5MajorE0ELSP_0ELNSN_7ScaleInE1ELSQ_1EEEEEENS4_6LayoutINS5_IJNSA_ILi2EEESB_SB_EEENS5_IJSB_NSA_ILi0EEESW_EEEEENS5_IJNS4_10UnderscoreESZ_SZ_EEEEENS4_13SM90_TMA_LOADENS4_14ComposedLayoutINS4_7SwizzleILi3ELi4ELi3EEENS4_18smem_ptr_flag_bitsILi16EEENST_INS5_IJNSA_ILi8EEENSA_ILi64EEEEEENS5_IJS19_SB_EEEEEEEvNS4_8identityES12_S1D_vS1E_EENS_8epilogue10collective6detail29Sm90TmaWarpSpecializedAdapterINS1H_15DefaultEpilogueISI_SJ_SJ_NS1G_6thread17LinearCombinationISI_Li1EffLNS1L_9ScaleType4KindE0ELNS_15FloatRoundStyleE2ESI_EENS1_15EpilogueDefaultEEEEEvvEEEEvNT_6ParamsE,@"STO_CUDA_ENTRY STV_DEFAULT"
_ZN7cutlass13device_kernelINS_4gemm6kernel13GemmUniversalIN4cute5tupleIJiiiiEEENS1_10collective13CollectiveMmaINS1_34MainloopSm90TmaGmmaWarpSpecializedILi4ENS5_IJNS4_1CILi1EEESB_SB_EEENS1_35KernelTmaWarpSpecializedCooperativeEEENS5_IJNSA_ILi128EEENSA_ILi256EEESF_EEENS_6half_tENS5_IJlSB_lEEESI_SJ_NS4_8TiledMMAINS4_8MMA_AtomIJNS4_4SM904GMMA26MMA_64x256x16_F32F16F16_SSILNSN_5MajorE0ELSP_0ELNSN_7ScaleInE1ELSQ_1EEEEEENS4_6LayoutINS5_IJNSA_ILi2EEESB_SB_EEENS5_IJSB_NSA_ILi0EEESW_EEEEENS5_IJNS4_10UnderscoreESZ_SZ_EEEEENS4_13SM90_TMA_LOADENS4_14ComposedLayoutINS4_7SwizzleILi3ELi4ELi3EEENS4_18smem_ptr_flag_bitsILi16EEENST_INS5_IJNSA_ILi8EEENSA_ILi64EEEEEENS5_IJS19_SB_EEEEEEEvNS4_8identityES12_S1D_vS1E_EENS_8epilogue10collective6detail29Sm90TmaWarpSpecializedAdapterINS1H_15DefaultEpilogueISI_SJ_SJ_NS1G_6thread17LinearCombinationISI_Li1EffLNS1L_9ScaleType4KindE0ELNS_15FloatRoundStyleE2ESI_EENS1_15EpilogueDefaultEEEEEvvEEEEvNT_6ParamsE:
[----:B------:R-:W0:Y:S01]  /*0000*/  LDC R1, c[0x0][0x28] ;  /* 0x00000a00ff017b82 */ /* 0x000e220000000800 */
[----:B------:R-:W1:Y:S01]  /*0010*/  S2R R18, SR_TID.X ;  /* 0x0000000000127919 */ /* 0x000e620000002100 */
[----:B------:R-:W-:Y:S01]  /*0020*/  ELECT P0, URZ, PT ;  /* 0x00000000003f782f */ /* 0x000fe20003800000 */
[----:B------:R-:W-:Y:S01]  /*0030*/  BSSY B0, `(.L_x_0) ;  /* 0x000000f000007945 */ /* 0x000fe20003800000 */
[--C-:B-1----:R-:W-:Y:S02]  /*0040*/  SHF.R.U32.HI R0, RZ, 0x5, R18.reuse ;  /* 0x00000005ff007819 */ /* 0x102fe40000011612 */
[----:B------:R-:W-:-:S03]  /*0050*/  SHF.R.U32.HI R22, RZ, 0x7, R18 ;  /* 0x00000007ff167819 */ /* 0x000fc60000011612 */
[----:B------:R-:W1:Y:S04]  /*0060*/  SHFL.IDX PT, R5, R0, RZ, 0x1f ;  /* 0x00001fff00057589 */ /* 0x000e6800000e0000 */
[----:B------:R2:W3:Y:S01]  /*0070*/  SHFL.IDX PT, R8, R22, RZ, 0x1f ;  /* 0x00001fff16087589 */ /* 0x0004e200000e0000 */
[----:B-1----:R-:W-:-:S13]  /*0080*/  ISETP.NE.OR P0, PT, R5, RZ, !P0 ;  /* 0x000000ff0500720c */ /* 0x002fda0004705670 */
[----:B0-23--:R-:W-:Y:S05]  /*0090*/  @P0 BRA `(.L_x_1) ;  /* 0x0000000000200947 */ /* 0x00dfea0003800000 */
[----:B------:R-:W-:Y:S02]  /*00a0*/  ULDC.64 UR4, c[0x0][0x198] ;  /* 0x0000660000047ab9 */ /* 0x000fe40000000a00 */
[----:B------:R-:W-:Y:S02]  /*00b0*/  UIADD3 UR6, UP0, UR4, 0xf0, URZ ;  /* 0x000000f004067890 */ /* 0x000fe4000ff1e03f */
[----:B------:R-:W-:Y:S02]  /*00c0*/  UIADD3 UR4, UP1, UR4, 0x1f0, URZ ;  /* 0x000001f004047890 */ /* 0x000fe4000ff3e03f */
[----:B------:R-:W-:Y:S02]  /*00d0*/  UIADD3.X UR7, URZ, UR5, URZ, UP0, !UPT ;  /* 0x000000053f077290 */ /* 0x000fe400087fe43f */
[----:B------:R-:W-:-:S07]  /*00e0*/  UIADD3.X UR5, URZ, UR5, URZ, UP1, !UPT ;  /* 0x000000053f057290 */ /* 0x000fce0008ffe43f */
[----:B------:R0:W-:Y:S02]  /*00f0*/  UTMACCTL.PF [UR6] ;  /* 0x00000000060079b9 */ /* 0x0001e40008040000 */
[----:B------:R0:W-:Y:S02]  /*0100*/  UTMACCTL.PF [UR4] ;  /* 0x00000000040079b9 */ /* 0x0001e40008040000 */
[----:B0-----:R-:W-:Y:S01]  /*0110*/  NOP ;  /* 0x0000000000007918 */ /* 0x001fe20000000000 */
.L_x_1:
[----:B------:R-:W-:Y:S05]  /*0120*/  BSYNC B0 ;  /* 0x0000000000007941 */ /* 0x000fea0003800000 */
.L_x_0:
[----:B------:R-:W0:Y:S02]  /*0130*/  SHFL.IDX PT, R2, R0, RZ, 0x1f ;  /* 0x00001fff00027589 */ /* 0x000e2400000e0000 */
[----:B0-----:R-:W-:-:S13]  /*0140*/  ISETP.NE.AND P0, PT, R2, RZ, PT ;  /* 0x000000ff0200720c */ /* 0x001fda0003f05270 */
[----:B------:R-:W-:Y:S05]  /*0150*/  @P0 BRA `(.L_x_2) ;  /* 0x0000000000580947 */ /* 0x000fea0003800000 */
[----:B------:R-:W0:Y:S01]  /*0160*/  S2UR UR8, SR_CgaCtaId ;  /* 0x00000000000879c3 */ /* 0x000e220000008800 */
[----:B------:R-:W-:Y:S01]  /*0170*/  UMOV UR4, 0x400 ;  /* 0x0000040000047882 */ /* 0x000fe20000000000 */
[----:B------:R-:W-:Y:S01]  /*0180*/  UMOV UR5, 0x1 ;  /* 0x0000000100057882 */ /* 0x000fe20000000000 */
[----:B------:R-:W-:Y:S01]  /*0190*/  UMOV UR6, 0x100 ;  /* 0x0000010000067882 */ /* 0x000fe20000000000 */
[----:B------:R-:W-:Y:S01]  /*01a0*/  ELECT P0, URZ, PT ;  /* 0x00000000003f782f */ /* 0x000fe20003800000 */
[----:B------:R-:W-:-:S04]  /*01b0*/  UIADD3 UR6, -UR6, 0x100000, URZ ;  /* 0x0010000006067890 */ /* 0x000fc8000fffe13f */
[----:B------:R-:W-:Y:S02]  /*01c0*/  USHF.L.U32 UR7, UR6, 0xb, URZ ;  /* 0x0000000b06077899 */ /* 0x000fe4000800063f */
[----:B------:R-:W-:Y:S02]  /*01d0*/  USHF.L.U32 UR6, UR6, 0x1, URZ ;  /* 0x0000000106067899 */ /* 0x000fe4000800063f */
[----:B0-----:R-:W-:Y:S02]  /*01e0*/  ULEA UR8, UR8, UR4, 0x18 ;  /* 0x0000000408087291 */ /* 0x001fe4000f8ec03f */
[----:B------:R-:W-:-:S04]  /*01f0*/  UIADD3 UR4, -UR5, 0x100000, URZ ;  /* 0x0010000005047890 */ /* 0x000fc8000fffe13f */
[----:B------:R-:W-:Y:S02]  /*0200*/  USHF.L.U32 UR5, UR4, 0xb, URZ ;  /* 0x0000000b04057899 */ /* 0x000fe4000800063f */
[----:B------:R-:W-:Y:S01]  /*0210*/  USHF.L.U32 UR4, UR4, 0x1, URZ ;  /* 0x0000000104047899 */ /* 0x000fe2000800063f */
[----:B------:R-:W0:Y:S11]  /*0220*/  FENCE.VIEW.ASYNC.S ;  /* 0x00000000000073c6 */ /* 0x000e360000000000 */
[----:B0-----:R0:W1:Y:S01]  /*0230*/  SYNCS.EXCH.64 URZ, [UR8], UR4 ;  /* 0x00000004083f75b2 */ /* 0x0010620008000100 */
[----:B------:R0:W2:Y:S01]  /*0240*/  SYNCS.EXCH.64 URZ, [UR8+0x20], UR6 ;  /* 0x00002006083f75b2 */ /* 0x0000a20008000100 */
[----:B------:R0:W3:Y:S01]  /*0250*/  SYNCS.EXCH.64 URZ, [UR8+0x8], UR4 ;  /* 0x00000804083f75b2 */ /* 0x0000e20008000100 */
[----:B------:R0:W4:Y:S01]  /*0260*/  SYNCS.EXCH.64 URZ, [UR8+0x28], UR6 ;  /* 0x00002806083f75b2 */ /* 0x0001220008000100 */
[----:B------:R0:W0:Y:S01]  /*0270*/  SYNCS.EXCH.64 URZ, [UR8+0x10], UR4 ;  /* 0x00001004083f75b2 */ /* 0x0000220008000100 */
[----:B------:R0:W0:Y:S01]  /*0280*/  SYNCS.EXCH.64 URZ, [UR8+0x30], UR6 ;  /* 0x00003006083f75b2 */ /* 0x0000220008000100 */
[----:B------:R0:W0:Y:S01]  /*0290*/  SYNCS.EXCH.64 URZ, [UR8+0x18], UR4 ;  /* 0x00001804083f75b2 */ /* 0x0000220008000100 */
[----:B------:R0:W0:Y:S01]  /*02a0*/  SYNCS.EXCH.64 URZ, [UR8+0x38], UR6 ;  /* 0x00003806083f75b2 */ /* 0x0000220008000100 */
[----:B------:R-:W-:Y:S01]  /*02b0*/  NOP ;  /* 0x0000000000007918 */ /* 0x000fe20000000000 */
.L_x_2:
[----:B------:R-:W5:Y:S01]  /*02c0*/  SHFL.IDX PT, R0, R0, RZ, 0x1f ;  /* 0x00001fff00007589 */ /* 0x000f6200000e0000 */
[----:B------:R-:W-:Y:S01]  /*02d0*/  ELECT P0, URZ, PT ;  /* 0x00000000003f782f */ /* 0x000fe20003800000 */
[----:B------:R-:W1:Y:S01]  /*02e0*/  LDC R2, c[0x0][0x65c] ;  /* 0x00019700ff027b82 */ /* 0x000e620000000800 */
[----:B------:R-:W-:Y:S01]  /*02f0*/  SHF.R.S32.HI R6, RZ, 0x1f, R5 ;  /* 0x0000001fff067819 */ /* 0x000fe20000011405 */
[----:B------:R-:W2:Y:S01]  /*0300*/  S2R R3, SR_CTAID.Y ;  /* 0x0000000000037919 */ /* 0x000ea20000002600 */
[----:B0-----:R-:W-:Y:S01]  /*0310*/  UMOV UR4, 0x20 ;  /* 0x0000002000047882 */ /* 0x001fe20000000000 */
[----:B------:R-:W-:Y:S01]  /*0320*/  ISETP.NE.AND P2, PT, R8, RZ, PT ;  /* 0x000000ff0800720c */ /* 0x000fe20003f45270 */
[----:B------:R-:W-:Y:S01]  /*0330*/  NOP ;  /* 0x0000000000007918 */ /* 0x000fe20000000000 */
[----:B------:R-:W0:Y:S01]  /*0340*/  S2R R4, SR_CTAID.X ;  /* 0x0000000000047919 */ /* 0x000e220000002500 */
[----:B------:R-:W-:Y:S01]  /*0350*/  LEA.HI R6, R6, R5, RZ, 0x2 ;  /* 0x0000000506067211 */ /* 0x000fe200078f10ff */
[----:B------:R-:W-:Y:S01]  /*0360*/  NOP ;  /* 0x0000000000007918 */ /* 0x000fe20000000000 */
[----:B-----5:R-:W-:-:S02]  /*0370*/  ISETP.NE.OR P0, PT, R0, RZ, !P0 ;  /* 0x000000ff0000720c */ /* 0x020fc40004705670 */
[----:B-1----:R-:W-:-:S04]  /*0380*/  ISETP.NE.AND P3, PT, R2, 0x1, PT ;  /* 0x000000010200780c */ /* 0x002fc80003f65270 */
[----:B------:R-:W-:Y:S02]  /*0390*/  P2R R0, PR, RZ, 0x8 ;  /* 0x00000008ff007803 */ /* 0x000fe40000000000 */
[----:B------:R-:W-:-:S05]  /*03a0*/  LOP3.LUT R0, R6, 0xfffffffc, RZ, 0xc0, !PT ;  /* 0xfffffffc06007812 */ /* 0x000fca00078ec0ff */
[----:B------:R-:W-:Y:S01]  /*03b0*/  VOTEU.ALL UP0, P0 ;  /* 0x00000000003f7886 */ /* 0x000fe20000000000 */
[----:B------:R-:W-:Y:S01]  /*03c0*/  IMAD.IADD R0, R5, 0x1, -R0 ;  /* 0x0000000105007824 */ /* 0x000fe200078e0a00 */
[----:B------:R-:W0:Y:S01]  /*03d0*/  @P3 LDC R17, c[0x0][0x10] ;  /* 0x00000400ff113b82 */ /* 0x000e220000000800 */
[----:B------:R-:W-:Y:S01]  /*03e0*/  VOTEU.ALL UP1, P0 ;  /* 0x00000000003f7886 */ /* 0x000fe20000020000 */
[----:B--2---:R-:W-:Y:S01]  /*03f0*/  @P3 IMAD.MOV.U32 R6, RZ, RZ, R3 ;  /* 0x000000ffff063224 */ /* 0x004fe200078e0003 */
[----:B------:R-:W-:Y:S01]  /*0400*/  @!UP0 UMOV UR6, 0x400 ;  /* 0x0000040000068882 */ /* 0x000fe20000000000 */
[----:B------:R-:W-:-:S04]  /*0410*/  @!UP0 UIADD3 UR4, -UR4, 0x100000, URZ ;  /* 0x0010000004048890 */ /* 0x000fc8000fffe13f */
[----:B------:R-:W-:Y:S02]  /*0420*/  @!UP0 USHF.L.U32 UR5, UR4, 0xb, URZ ;  /* 0x0000000b04058899 */ /* 0x000fe4000800063f */
[----:B------:R-:W-:Y:S01]  /*0430*/  @!UP0 USHF.L.U32 UR4, UR4, 0x1, URZ ;  /* 0x0000000104048899 */ /* 0x000fe2000800063f */
[----:B------:R-:W-:Y:S02]  /*0440*/  @P3 IMAD.MOV.U32 R7, RZ, RZ, RZ ;  /* 0x000000ffff073224 */ /* 0x000fe400078e00ff */
[----:B------:R-:W-:Y:S01]  /*0450*/  IMAD.MOV.U32 R5, RZ, RZ, RZ ;  /* 0x000000ffff057224 */ /* 0x000fe200078e00ff */
[----:B------:R-:W1:Y:S01]  /*0460*/  @!UP0 S2UR UR7, SR_CgaCtaId ;  /* 0x00000000000789c3 */ /* 0x000e620000008800 */
[----:B------:R-:W-:-:S07]  /*0470*/  @P3 IMAD.MOV.U32 R11, RZ, RZ, RZ ;  /* 0x000000ffff0b3224 */ /* 0x000fce00078e00ff */
[----:B------:R-:W2:Y:S01]  /*0480*/  @!P3 LDC R9, c[0x0][0xc] ;  /* 0x00000300ff09bb82 */ /* 0x000ea20000000800 */
[----:B0-----:R-:W-:-:S04]  /*0490*/  @P3 IMAD.WIDE.U32 R16, R4, R17, R6 ;  /* 0x0000001104103225 */ /* 0x001fc800078e0006 */
[----:B------:R-:W-:Y:S01]  /*04a0*/  @P3 IMAD.IADD R17, R17, 0x1, R11 ;  /* 0x0000000111113824 */ /* 0x000fe200078e020b */
[----:B-1----:R-:W-:Y:S01]  /*04b0*/  @!UP0 ULEA UR6, UR7, UR6, 0x18 ;  /* 0x0000000607068291 */ /* 0x002fe2000f8ec03f */
[----:B------:R-:W-:Y:S01]  /*04c0*/  VOTEU.ALL UP0, P0 ;  /* 0x00000000003f7886 */ /* 0x000fe20000000000 */
[----:B------:R-:W-:-:S04]  /*04d0*/  ISETP.NE.AND P0, PT, R0, 0x3, PT ;  /* 0x000000030000780c */ /* 0x000fc80003f05270 */
[----:B------:R-:W-:Y:S01]  /*04e0*/  ISETP.EQ.OR P0, PT, R0, RZ, !P0 ;  /* 0x000000ff0000720c */ /* 0x000fe20004702670 */
[----:B--2---:R-:W-:-:S03]  /*04f0*/  @!P3 IMAD.WIDE.U32 R6, R9, R3, R4 ;  /* 0x000000030906b225 */ /* 0x004fc600078e0004 */
[C---:B------:R-:W-:Y:S01]  /*0500*/  ISETP.EQ.AND P0, PT, R8.reuse, RZ, P0 ;  /* 0x000000ff0800720c */ /* 0x040fe20000702270 */
[----:B------:R-:W-:Y:S01]  /*0510*/  VIADD R8, R8, 0xffffffff ;  /* 0xffffffff08087836 */ /* 0x000fe20000000000 */
[----:B------:R-:W0:Y:S02]  /*0520*/  FENCE.VIEW.ASYNC.S ;  /* 0x00000000000073c6 */ /* 0x000e240000000000 */
[----:B0-----:R0:W3:Y:S01]  /*0530*/  @!UP0 SYNCS.EXCH.64 URZ, [UR6+0x50], UR4 ;  /* 0x00005004063f85b2 */ /* 0x0010e20008000100 */
[----:B------:R-:W-:Y:S01]  /*0540*/  @!P3 IMAD.MOV.U32 R16, RZ, RZ, R6 ;  /* 0x000000ffff10b224 */ /* 0x000fe200078e0006 */
[----:B------:R-:W-:Y:S01]  /*0550*/  SEL R19, RZ, 0x1, !P0 ;  /* 0x00000001ff137807 */ /* 0x000fe20004000000 */
[----:B------:R-:W-:Y:S01]  /*0560*/  @!P3 IMAD.MOV.U32 R17, RZ, RZ, R7 ;  /* 0x000000ffff11b224 */ /* 0x000fe200078e0007 */
[----:B------:R-:W-:-:S04]  /*0570*/  ISETP.GE.U32.AND P1, PT, R8, 0x2, PT ;  /* 0x000000020800780c */ /* 0x000fc80003f26070 */
[----:B------:R-:W-:Y:S01]  /*0580*/  SEL R19, R19, 0x2, P1 ;  /* 0x0000000213137807 */ /* 0x000fe20000800000 */
[----:B------:R0:W3:Y:S01]  /*0590*/  @!UP1 SYNCS.EXCH.64 URZ, [UR6+0x58], UR4 ;  /* 0x00005804063f95b2 */ /* 0x0000e20008000100 */
[----:B------:R-:W-:Y:S01]  /*05a0*/  NOP ;  /* 0x0000000000007918 */ /* 0x000fe20000000000 */
[----:B---34-:R-:W-:Y:S06]  /*05b0*/  BAR.SYNC.DEFER_BLOCKING 0x0 ;  /* 0x0000000000007b1d */ /* 0x018fec0000010000 */
[----:B------:R-:W-:Y:S05]  /*05c0*/  @!P2 BRA `(.L_x_3) ;  /* 0x0000009c0068a947 */ /* 0x000fea0003800000 */
[----:B------:R-:W-:-:S13]  /*05d0*/  ISETP.GT.U32.AND P0, PT, R8, 0x1, PT ;  /* 0x000000010800780c */ /* 0x000fda0003f04070 */
[----:B0-----:R-:W-:Y:S05]  /*05e0*/  @P0 EXIT ;  /* 0x000000000000094d */ /* 0x001fea0003800000 */
[----:B------:R-:W-:Y:S01]  /*05f0*/  ULDC.64 UR4, c[0x0][0x650] ;  /* 0x0001940000047ab9 */ /* 0x000fe20000000a00 */
[----:B------:R-:W-:Y:S01]  /*0600*/  PRMT R0, RZ, 0x7610, R0 ;  /* 0x00007610ff007816 */ /* 0x000fe20000000000 */
[----:B------:R-:W-:Y:S01]  /*0610*/  IMAD.MOV.U32 R153, RZ, RZ, -0x1 ;  /* 0xffffffffff997424 */ /* 0x000fe200078e00ff */
[----:B------:R-:W-:Y:S01]  /*0620*/  ISETP.GE.U32.AND P0, PT, R16, UR4, PT ;  /* 0x0000000410007c0c */ /* 0x000fe2000bf06070 */
[----:B------:R-:W-:Y:S02]  /*0630*/  IMAD.MOV.U32 R152, RZ, RZ, -0x1 ;  /* 0xffffffffff987424 */ /* 0x000fe400078e00ff */
[----:B------:R-:W-:Y:S01]  /*0640*/  IMAD.MOV.U32 R23, RZ, RZ, -0x1 ;  /* 0xffffffffff177424 */ /* 0x000fe200078e00ff */
[----:B------:R-:W-:-:S13]  /*0650*/  ISETP.GE.U32.AND.EX P0, PT, R17, UR5, PT, P0 ;  /* 0x0000000511007c0c */ /* 0x000fda000bf06100 */
[----:B------:R-:W-:Y:S05]  /*0660*/  @P0 BRA `(.L_x_4) ;  /* 0x0000000400540947 */ /* 0x000fea0003800000 */
[----:B------:R-:W0:Y:S01]  /*0670*/  LDC.64 R14, c[0x0][0x628] ;  /* 0x00018a00ff0e7b82 */ /* 0x000e220000000a00 */
[----:B------:R-:W-:Y:S02]  /*0680*/  IMAD.MOV.U32 R6, RZ, RZ, R16 ;  /* 0x000000ffff067224 */ /* 0x000fe400078e0010 */
[----:B------:R-:W-:-:S05]  /*0690*/  IMAD.MOV.U32 R7, RZ, RZ, R17 ;  /* 0x000000ffff077224 */ /* 0x000fca00078e0011 */
[----:B------:R-:W1:Y:S08]  /*06a0*/  LDC R0, c[0x0][0x630] ;  /* 0x00018c00ff007b82 */ /* 0x000e700000000800 */
[----:B------:R-:W2:Y:S01]  /*06b0*/  LDC.64 R20, c[0x0][0x620] ;  /* 0x00018800ff147b82 */ /* 0x000ea20000000a00 */
[----:B0-----:R-:W-:-:S04]  /*06c0*/  ISETP.NE.U32.AND P0, PT, R14, RZ, PT ;  /* 0x000000ff0e00720c */ /* 0x001fc80003f05070 */
[----:B------:R-:W-:-:S13]  /*06d0*/  ISETP.NE.AND.EX P0, PT, R15, RZ, PT, P0 ;  /* 0x000000ff0f00720c */ /* 0x000fda0003f05300 */
[----:B-12---:R-:W-:Y:S05]  /*06e0*/  @!P0 BRA `(.L_x_5) ;  /* 0x0000000000288947 */ /* 0x006fea0003800000 */
[----:B------:R-:W0:Y:S02]  /*06f0*/  LDC R11, c[0x0][0x634] ;  /* 0x00018d00ff0b7b82 */ /* 0x000e240000000800 */
[----:B0-----:R-:W-:-:S05]  /*0700*/  IADD3 R11, P0, R16, R11, RZ ;  /* 0x0000000b100b7210 */ /* 0x001fca0007f1e0ff */
[----:B------:R-:W-:-:S04]  /*0710*/  IMAD.X R13, RZ, RZ, R17, P0 ;  /* 0x000000ffff0d7224 */ /* 0x000fc800000e0611 */
[----:B------:R-:W-:-:S04]  /*0720*/  IMAD.WIDE.U32 R6, R13, R14, RZ ;  /* 0x0000000e0d067225 */ /* 0x000fc800078e00ff */
[----:B------:R-:W-:-:S04]  /*0730*/  IMAD.WIDE.U32 R8, P0, R11, R15, R6 ;  /* 0x0000000f0b087225 */ /* 0x000fc80007800006 */
[----:B------:R-:W-:-:S04]  /*0740*/  IMAD.WIDE.U32 R6, R11, R14, RZ ;  /* 0x0000000e0b067225 */ /* 0x000fc800078e00ff */
[----:B------:R-:W-:Y:S01]  /*0750*/  IMAD.X R11, RZ, RZ, RZ, P0 ;  /* 0x000000ffff0b7224 */ /* 0x000fe200000e06ff */
[----:B------:R-:W-:Y:S01]  /*0760*/  IADD3 RZ, P0, R7, R8, RZ ;  /* 0x0000000807ff7210 */ /* 0x000fe20007f1e0ff */
[----:B------:R-:W-:-:S04]  /*0770*/  IMAD.MOV.U32 R10, RZ, RZ, R9 ;  /* 0x000000ffff0a7224 */ /* 0x000fc800078e0009 */
[----:B------:R-:W-:-:S08]  /*0780*/  IMAD.WIDE.U32.X R6, R13, R15, R10, P0 ;  /* 0x0000000f0d067225 */ /* 0x000fd000000e040a */
.L_x_5:
[-CC-:B------:R-:W-:Y:S01]  /*0790*/  SHF.R.U64 R23, R6, R0.reuse, R7.reuse ;  /* 0x0000000006177219 */ /* 0x180fe20000001207 */
[----:B------:R-:W0:Y:S01]  /*07a0*/  LDC R10, c[0x0][0x618] ;  /* 0x00018600ff0a7b82 */ /* 0x000e220000000800 */
[----:B------:R-:W-:Y:S01]  /*07b0*/  SHF.R.U32.HI R5, RZ, R0, R7 ;  /* 0x00000000ff057219 */ /* 0x000fe20000011607 */
[----:B------:R-:W-:Y:S01]  /*07c0*/  ULDC UR4, c[0x0][0x150] ;  /* 0x0000540000047ab9 */ /* 0x000fe20000000800 */
[----:B------:R-:W-:Y:S02]  /*07d0*/  IADD3 R9, P0, RZ, -R23, RZ ;  /* 0x80000017ff097210 */ /* 0x000fe40007f1e0ff */
[----:B------:R-:W-:-:S03]  /*07e0*/  I2FP.F32.U32 R0, R4 ;  /* 0x0000000400007245 */ /* 0x000fc60000201000 */
[----:B------:R-:W1:Y:S01]  /*07f0*/  LDC.64 R28, c[0x0][0x640] ;  /* 0x00019000ff1c7b82 */ /* 0x000e620000000a00 */
[----:B------:R-:W-:Y:S02]  /*0800*/  IMAD.X R11, RZ, RZ, ~R5, P0 ;  /* 0x000000ffff0b7224 */ /* 0x000fe400000e0e05 */
[----:B------:R-:W-:Y:S01]  /*0810*/  FMUL R0, R0, UR4 ;  /* 0x0000000400007c20 */ /* 0x000fe20008400000 */
[----:B------:R-:W-:Y:S01]  /*0820*/  IMAD.WIDE.U32 R6, R9, R20, R16 ;  /* 0x0000001409067225 */ /* 0x000fe200078e0010 */
[----:B------:R-:W-:-:S03]  /*0830*/  ULDC UR4, c[0x0][0x154] ;  /* 0x0000550000047ab9 */ /* 0x000fc60000000800 */
[----:B------:R-:W-:Y:S01]  /*0840*/  IMAD R8, R11, R20, RZ ;  /* 0x000000140b087224 */ /* 0x000fe200078e02ff */
[----:B------:R-:W2:Y:S01]  /*0850*/  LDC R5, c[0x0][0x144] ;  /* 0x00005100ff057b82 */ /* 0x000ea20000000800 */
[----:B------:R-:W3:Y:S02]  /*0860*/  F2I.U32.TRUNC.NTZ R0, R0 ;  /* 0x0000000000007305 */ /* 0x000ee4000020f000 */
[----:B------:R-:W-:-:S04]  /*0870*/  IMAD R9, R9, R21, R8 ;  /* 0x0000001509097224 */ /* 0x000fc800078e0208 */
[----:B------:R-:W-:Y:S01]  /*0880*/  IMAD.IADD R7, R7, 0x1, R9 ;  /* 0x0000000107077824 */ /* 0x000fe200078e0209 */
[----:B------:R-:W4:Y:S01]  /*0890*/  LDC R12, c[0x0][0x608] ;  /* 0x00018200ff0c7b82 */ /* 0x000f220000000800 */
[----:B------:R-:W-:-:S03]  /*08a0*/  IMAD.MOV.U32 R9, RZ, RZ, -0x1 ;  /* 0xffffffffff097424 */ /* 0x000fc600078e00ff */
[-CC-:B0-----:R-:W-:Y:S02]  /*08b0*/  SHF.R.U64 R20, R6, R10.reuse, R7.reuse ;  /* 0x0000000a06147219 */ /* 0x181fe40000001207 */
[----:B------:R-:W-:Y:S02]  /*08c0*/  I2FP.F32.U32 R6, R3 ;  /* 0x0000000300067245 */ /* 0x000fe40000201000 */
[----:B------:R-:W0:Y:S01]  /*08d0*/  LDC R26, c[0x0][0x658] ;  /* 0x00019600ff1a7b82 */ /* 0x000e220000000800 */
[----:B-1----:R-:W-:Y:S01]  /*08e0*/  ISETP.NE.U32.AND P0, PT, R28, RZ, PT ;  /* 0x000000ff1c00720c */ /* 0x002fe20003f05070 */
[----:B---3--:R-:W-:Y:S01]  /*08f0*/  IMAD.MOV R8, RZ, RZ, -R0 ;  /* 0x000000ffff087224 */ /* 0x008fe200078e0a00 */
[----:B------:R-:W-:Y:S01]  /*0900*/  SHF.R.U32.HI R7, RZ, R10, R7 ;  /* 0x0000000aff077219 */ /* 0x000fe20000011607 */
[----:B------:R-:W-:Y:S01]  /*0910*/  FMUL R6, R6, UR4 ;  /* 0x0000000406067c20 */ /* 0x000fe20008400000 */
[----:B------:R-:W-:-:S03]  /*0920*/  ISETP.NE.AND.EX P0, PT, R29, RZ, PT, P0 ;  /* 0x000000ff1d00720c */ /* 0x000fc60003f05300 */
[----:B------:R-:W1:Y:S01]  /*0930*/  LDC R14, c[0x0][0x148] ;  /* 0x00005200ff0e7b82 */ /* 0x000e620000000800 */
[----:B--2---:R-:W-:-:S07]  /*0940*/  IMAD R0, R5, R8, R4 ;  /* 0x0000000805007224 */ /* 0x004fce00078e0204 */
[----:B------:R-:W2:Y:S01]  /*0950*/  LDC R24, c[0x0][0x600] ;  /* 0x00018000ff187b82 */ /* 0x000ea20000000800 */
[-CC-:B----4-:R-:W-:Y:S02]  /*0960*/  SHF.R.U64 R30, R20, R12.reuse, R7.reuse ;  /* 0x0000000c141e7219 */ /* 0x190fe40000001207 */
[----:B------:R-:W-:Y:S01]  /*0970*/  SHF.R.U32.HI R5, RZ, R12, R7 ;  /* 0x0000000cff057219 */ /* 0x000fe20000011607 */
[----:B------:R-:W-:Y:S01]  /*0980*/  IMAD.MOV.U32 R7, RZ, RZ, 0x1 ;  /* 0x00000001ff077424 */ /* 0x000fe200078e00ff */
[----:B------:R3:W4:Y:S03]  /*0990*/  F2I.U32.TRUNC.NTZ R12, R6 ;  /* 0x00000006000c7305 */ /* 0x000726000020f000 */
[----:B------:R-:W1:Y:S01]  /*09a0*/  LDC R15, c[0x0][0x648] ;  /* 0x00019200ff0f7b82 */ /* 0x000e620000000800 */
[-C--:B0-----:R-:W-:Y:S02]  /*09b0*/  SHF.L.U32 R4, R9, R26.reuse, RZ ;  /* 0x0000001a09047219 */ /* 0x081fe400000006ff */
[----:B------:R-:W-:-:S02]  /*09c0*/  SHF.R.U64 R32, R30, R26, R5 ;  /* 0x0000001a1e207219 */ /* 0x000fc40000001205 */
[----:B------:R-:W-:Y:S02]  /*09d0*/  LOP3.LUT R11, RZ, R4, RZ, 0x33, !PT ;  /* 0x00000004ff0b7212 */ /* 0x000fe400078e33ff */
[-C--:B------:R-:W-:Y:S01]  /*09e0*/  SHF.R.U32.HI R5, RZ, R26.reuse, R5 ;  /* 0x0000001aff057219 */ /* 0x080fe20000011605 */
[----:B------:R-:W0:Y:S01]  /*09f0*/  LDC R21, c[0x0][0x638] ;  /* 0x00018e00ff157b82 */ /* 0x000e220000000800 */
[----:B------:R-:W-:Y:S01]  /*0a00*/  SHF.L.U32 R10, R7, R26, RZ ;  /* 0x0000001a070a7219 */ /* 0x000fe200000006ff */
[----:B------:R-:W-:-:S06]  /*0a10*/  IMAD.MOV.U32 R4, RZ, RZ, R32 ;  /* 0x000000ffff047224 */ /* 0x000fcc00078e0020 */
[----:B------:R-:W0:Y:S01]  /*0a20*/  LDC R153, c[0x0][0x610] ;  /* 0x00018400ff997b82 */ /* 0x000e220000000800 */
[----:B---34-:R-:W-:Y:S05]  /*0a30*/  @!P0 BRA `(.L_x_6) ;  /* 0x0000000000288947 */ /* 0x018fea0003800000 */
[----:B------:R-:W3:Y:S02]  /*0a40*/  LDC R9, c[0x0][0x64c] ;  /* 0x00019300ff097b82 */ /* 0x000ee40000000800 */
[----:B---3--:R-:W-:-:S05]  /*0a50*/  IADD3 R9, P0, R32, R9, RZ ;  /* 0x0000000920097210 */ /* 0x008fca0007f1e0ff */
        /* <DEDUP_REMOVED lines=8> */
.L_x_6:
[----:B-1----:R-:W-:Y:S01]  /*0ae0*/  SHF.R.U64 R4, R4, R15, R5 ;  /* 0x0000000f04047219 */ /* 0x002fe20000001205 */
[----:B--2---:R-:W-:Y:S01]  /*0af0*/  VIADD R5, R24, 0xffffffff ;  /* 0xffffffff18057836 */ /* 0x004fe20000000000 */
[----:B------:R-:W-:Y:S01]  /*0b00*/  LOP3.LUT R11, R30, R11, RZ, 0xc0, !PT ;  /* 0x0000000b1e0b7212 */ /* 0x000fe200078ec0ff */
[----:B------:R-:W-:Y:S02]  /*0b10*/  IMAD.MOV R12, RZ, RZ, -R12 ;  /* 0x000000ffff0c7224 */ /* 0x000fe400078e0a0c */
[----:B------:R-:W-:Y:S02]  /*0b20*/  IMAD.MOV R6, RZ, RZ, -R4 ;  /* 0x000000ffff067224 */ /* 0x000fe400078e0a04 */
[----:B------:R-:W-:Y:S01]  /*0b30*/  IMAD R11, R10, R4, R11 ;  /* 0x000000040a0b7224 */ /* 0x000fe200078e020b */
[----:B------:R-:W-:Y:S01]  /*0b40*/  LOP3.LUT R4, R20, R5, RZ, 0xc0, !PT ;  /* 0x0000000514047212 */ /* 0x000fe200078ec0ff */
[----:B------:R-:W-:Y:S02]  /*0b50*/  @P3 IMAD R0, R14, R12, R3 ;  /* 0x0000000c0e003224 */ /* 0x000fe400078e0203 */
[----:B0-----:R-:W-:-:S02]  /*0b60*/  IMAD R3, R6, R21, R32 ;  /* 0x0000001506037224 */ /* 0x001fc400078e0220 */
[----:B------:R-:W-:Y:S02]  /*0b70*/  IMAD R153, R11, R153, R0 ;  /* 0x000000990b997224 */ /* 0x000fe400078e0200 */
[----:B------:R-:W-:Y:S02]  /*0b80*/  IMAD R4, R3, R24, R4 ;  /* 0x0000001803047224 */ /* 0x000fe400078e0204 */
[----:B------:R-:W-:-:S03]  /*0b90*/  IMAD.MOV.U32 R0, RZ, RZ, 0x1 ;  /* 0x00000001ff007424 */ /* 0x000fc600078e00ff */
[----:B------:R-:W-:Y:S02]  /*0ba0*/  SEL R152, R4, R153, !P3 ;  /* 0x0000009904987207 */ /* 0x000fe40005800000 */
[----:B------:R-:W-:-:S07]  /*0bb0*/  SEL R153, R153, R4, !P3 ;  /* 0x0000000499997207 */ /* 0x000fce0005800000 */
.L_x_4:
[----:B------:R-:W-:-:S08]  /*0bc0*/  NOP ;  /* 0x0000000000007918 */ /* 0x000fd00000000000 */
[----:B------:R-:W0:Y:S02]  /*0bd0*/  USETMAXREG.TRY_ALLOC.CTAPOOL UP0, 0xe8 ;  /* 0x000000e8000079c8 */ /* 0x000e240008000600 */
[----:B0-----:R-:W-:-:S13]  /*0be0*/  PLOP3.LUT P0, PT, PT, PT, UP0, 0x80, 0x0 ;  /* 0x000000000000781c */ /* 0x001fda0003f0f008 */
[----:B------:R-:W-:Y:S05]  /*0bf0*/  @!P0 BRA `(.L_x_4) ;  /* 0xfffffffc00f08947 */ /* 0x000fea000383ffff */
[----:B------:R-:W-:Y:S01]  /*0c00*/  ULDC.64 UR4, c[0x0][0x598] ;  /* 0x0001660000047ab9 */ /* 0x000fe20000000a00 */
[----:B------:R-:W-:Y:S01]  /*0c10*/  ULDC.64 UR36, c[0x0][0x208] ;  /* 0x0000820000247ab9 */ /* 0x000fe20000000a00 */
[----:B------:R-:W-:-:S04]  /*0c20*/  ISETP.NE.U32.AND P0, PT, RZ, UR4, PT ;  /* 0x00000004ff007c0c */ /* 0x000fc8000bf05070 */
[----:B------:R-:W-:-:S13]  /*0c30*/  ISETP.NE.AND.EX P0, PT, RZ, UR5, PT, P0 ;  /* 0x00000005ff007c0c */ /* 0x000fda000bf05300 */
[----:B------:R-:W-:Y:S05]  /*0c40*/  @!P0 BRA `(.L_x_7) ;  /* 0x00000000001c8947 */ /* 0x000fea0003800000 */
[----:B------:R-:W0:Y:S02]  /*0c50*/  LDC.64 R4, c[0x0][0x598] ;  /* 0x00016600ff047b82 */ /* 0x000e240000000a00 */
[----:B0-----:R-:W2:Y:S02]  /*0c60*/  LDG.E.64 R4, desc[UR36][R4.64] ;  /* 0x0000002404047981 */ /* 0x001ea4000c1e1b00 */
[----:B--2---:R-:W-:-:S04]  /*0c70*/  ISETP.NE.U32.AND P0, PT, R4, RZ, PT ;  /* 0x000000ff0400720c */ /* 0x004fc80003f05070 */
[----:B------:R-:W-:-:S13]  /*0c80*/  ISETP.NE.AND.EX P0, PT, R5, RZ, PT, P0 ;  /* 0x000000ff0500720c */ /* 0x000fda0003f05300 */
[----:B------:R-:W-:Y:S05]  /*0c90*/  @!P0 BRA `(.L_x_7) ;  /* 0x0000000000088947 */ /* 0x000fea0003800000 */
[----:B------:R0:W5:Y:S01]  /*0ca0*/  LD.E R154, desc[UR36][R4.64] ;  /* 0x00000024049a7980 */ /* 0x000162000c101900 */
[----:B------:R-:W-:Y:S05]  /*0cb0*/  BRA `(.L_x_8) ;  /* 0x0000000000247947 */ /* 0x000fea0003800000 */
.L_x_7:
[----:B------:R-:W-:Y:S02]  /*0cc0*/  ULDC.64 UR4, c[0x0][0x588] ;  /* 0x0001620000047ab9 */ /* 0x000fe40000000a00 */
[----:B------:R-:W-:-:S04]  /*0cd0*/  ISETP.NE.U32.AND P0, PT, RZ, UR4, PT ;  /* 0x00000004ff007c0c */ /* 0x000fc8000bf05070 */
[----:B------:R-:W-:-:S13]  /*0ce0*/  ISETP.NE.AND.EX P0, PT, RZ, UR5, PT, P0 ;  /* 0x00000005ff007c0c */ /* 0x000fda000bf05300 */
[----:B------:R-:W-:Y:S05]  /*0cf0*/  @!P0 BRA `(.L_x_9) ;  /* 0x00000000000c8947 */ /* 0x000fea0003800000 */
[----:B------:R-:W0:Y:S02]  /*0d00*/  LDC.64 R154, c[0x0][0x588] ;  /* 0x00016200ff9a7b82 */ /* 0x000e240000000a00 */
[----:B0-----:R1:W5:Y:S01]  /*0d10*/  LDG.E R154, desc[UR36][R154.64] ;  /* 0x000000249a9a7981 */ /* 0x001362000c1e1900 */
[----:B------:R-:W-:Y:S05]  /*0d20*/  BRA `(.L_x_8) ;  /* 0x0000000000087947 */ /* 0x000fea0003800000 */
.L_x_9:
[----:B------:R-:W-:Y:S02]  /*0d30*/  ULDC UR4, c[0x0][0x580] ;  /* 0x0001600000047ab9 */ /* 0x000fe40000000800 */
[----:B------:R-:W-:-:S07]  /*0d40*/  IMAD.U32 R154, RZ, RZ, UR4 ;  /* 0x00000004ff9a7e24 */ /* 0x000fce000f8e00ff */
.L_x_8:
[----:B------:R-:W-:Y:S02]  /*0d50*/  ULDC.64 UR4, c[0x0][0x5a0] ;  /* 0x0001680000047ab9 */ /* 0x000fe40000000a00 */
[----:B------:R-:W-:-:S04]  /*0d60*/  ISETP.NE.U32.AND P0, PT, RZ, UR4, PT ;  /* 0x00000004ff007c0c */ /* 0x000fc8000bf05070 */
[----:B------:R-:W-:-:S13]  /*0d70*/  ISETP.NE.AND.EX P0, PT, RZ, UR5, PT, P0 ;  /* 0x00000005ff007c0c */ /* 0x000fda000bf05300 */
[----:B------:R-:W-:Y:S05]  /*0d80*/  @!P0 BRA `(.L_x_10) ;  /* 0x00000000001c8947 */ /* 0x000fea0003800000 */
[----:B0-----:R-:W0:Y:S02]  /*0d90*/  LDC.64 R4, c[0x0][0x5a0] ;  /* 0x00016800ff047b82 */ /* 0x001e240000000a00 */
[----:B0-----:R-:W2:Y:S02]  /*0da0*/  LDG.E.64 R4, desc[UR36][R4.64] ;  /* 0x0000002404047981 */ /* 0x001ea4000c1e1b00 */
[----:B--2---:R-:W-:-:S04]  /*0db0*/  ISETP.NE.U32.AND P0, PT, R4, RZ, PT ;  /* 0x000000ff0400720c */ /* 0x004fc80003f05070 */
[----:B------:R-:W-:-:S13]  /*0dc0*/  ISETP.NE.AND.EX P0, PT, R5, RZ, PT, P0 ;  /* 0x000000ff0500720c */ /* 0x000fda0003f05300 */
[----:B------:R-:W-:Y:S05]  /*0dd0*/  @!P0 BRA `(.L_x_10) ;  /* 0x0000000000088947 */ /* 0x000fea0003800000 */
[----:B-1----:R0:W5:Y:S01]  /*0de0*/  LD.E R155, desc[UR36][R4.64] ;  /* 0x00000024049b7980 */ /* 0x002162000c101900 */
[----:B------:R-:W-:Y:S05]  /*0df0*/  BRA `(.L_x_11) ;  /* 0x0000000000247947 */ /* 0x000fea0003800000 */
.L_x_10:
[----:B------:R-:W-:Y:S02]  /*0e00*/  ULDC.64 UR4, c[0x0][0x590] ;  /* 0x0001640000047ab9 */ /* 0x000fe40000000a00 */
[----:B------:R-:W-:-:S04]  /*0e10*/  ISETP.NE.U32.AND P0, PT, RZ, UR4, PT ;  /* 0x00000004ff007c0c */ /* 0x000fc8000bf05070 */
[----:B------:R-:W-:-:S13]  /*0e20*/  ISETP.NE.AND.EX P0, PT, RZ, UR5, PT, P0 ;  /* 0x00000005ff007c0c */ /* 0x000fda000bf05300 */
[----:B------:R-:W-:Y:S05]  /*0e30*/  @!P0 BRA `(.L_x_12) ;  /* 0x00000000000c8947 */ /* 0x000fea0003800000 */
[----:B0-----:R-:W1:Y:S02]  /*0e40*/  LDC.64 R4, c[0x0][0x590] ;  /* 0x00016400ff047b82 */ /* 0x001e640000000a00 */
[----:B-1----:R1:W5:Y:S01]  /*0e50*/  LDG.E R155, desc[UR36][R4.64] ;  /* 0x00000024049b7981 */ /* 0x002362000c1e1900 */
[----:B------:R-:W-:Y:S05]  /*0e60*/  BRA `(.L_x_11) ;  /* 0x0000000000087947 */ /* 0x000fea0003800000 */
.L_x_12:
[----:B------:R-:W-:Y:S02]  /*0e70*/  ULDC UR4, c[0x0][0x584] ;  /* 0x0001610000047ab9 */ /* 0x000fe40000000800 */
[----:B-1----:R-:W-:-:S07]  /*0e80*/  IMAD.U32 R155, RZ, RZ, UR4 ;  /* 0x00000004ff9b7e24 */ /* 0x002fce000f8e00ff */
.L_x_11:
[----:B------:R-:W-:-:S13]  /*0e90*/  LOP3.LUT P0, RZ, R0, 0xff, RZ, 0xc0, !PT ;  /* 0x000000ff00ff7812 */ /* 0x000fda000780c0ff */
[----:B------:R-:W-:Y:S05]  /*0ea0*/  @!P0 EXIT ;  /* 0x000000000000894d */ /* 0x000fea0003800000 */
[----:B------:R-:W-:Y:S01]  /*0eb0*/  ULDC UR4, c[0x0][0x28c] ;  /* 0x0000a30000047ab9 */ /* 0x000fe20000000800 */
[----:B------:R-:W-:Y:S01]  /*0ec0*/  LOP3.LUT R158, R19, 0x1, RZ, 0xfc, !PT ;  /* 0x00000001139e7812 */ /* 0x000fe200078efcff */
[----:B------:R-:W-:Y:S01]  /*0ed0*/  UIADD3 UR4, UR4, 0x7f, URZ ;  /* 0x0000007f04047890 */ /* 0x000fe2000fffe03f */
[----:B------:R-:W-:Y:S01]  /*0ee0*/  UMOV UR38, URZ ;  /* 0x0000003f00267c82 */ /* 0x000fe20008000000 */
[----:B------:R-:W-:Y:S02]  /*0ef0*/  UMOV UR39, URZ ;  /* 0x0000003f00277c82 */ /* 0x000fe40008000000 */
[----:B------:R-:W-:-:S04]  /*0f00*/  USHF.R.S32.HI UR5, URZ, 0x1f, UR4 ;  /* 0x0000001f3f057899 */ /* 0x000fc80008011404 */
[----:B------:R-:W-:-:S04]  /*0f10*/  ULEA.HI UR5, UR5, UR4, URZ, 0x7 ;  /* 0x0000000405057291 */ /* 0x000fc8000f8f383f */
[----:B------:R-:W-:-:S12]  /*0f20*/  USHF.R.S32.HI UR40, URZ, 0x7, UR5 ;  /* 0x000000073f287899 */ /* 0x000fd80008011405 */
.L_x_286:
[----:B------:R-:W-:Y:S01]  /*0f30*/  LOP3.LUT R0, R18, 0x80, RZ, 0xc0, !PT ;  /* 0x0000008012007812 */ /* 0x000fe200078ec0ff */
[----:B--2---:R-:W2:Y:S01]  /*0f40*/  S2UR UR7, SR_CgaCtaId ;  /* 0x00000000000779c3 */ /* 0x004ea20000008800 */
[----:B------:R-:W-:Y:S02]  /*0f50*/  UMOV UR6, 0x400 ;  /* 0x0000040000067882 */ /* 0x000fe40000000000 */
[----:B------:R-:W-:-:S06]  /*0f60*/  SHF.R.U32.HI R0, RZ, 0x7, R0 ;  /* 0x00000007ff007819 */ /* 0x000fcc0000011600 */
[----:B---3--:R-:W3:Y:S01]  /*0f70*/  SHFL.IDX PT, R0, R0, RZ, 0x1f ;  /* 0x00001fff00007589 */ /* 0x008ee200000e0000 */
[----:B--2---:R-:W-:Y:S01]  /*0f80*/  ULEA UR42, UR7, UR6, 0x18 ;  /* 0x00000006072a7291 */ /* 0x004fe2000f8ec03f */
[----:B---3--:R-:W-:-:S13]  /*0f90*/  R2UR UR4, R0 ;  /* 0x00000000000472ca */ /* 0x008fda00000e0000 */
[----:B------:R-:W-:-:S04]  /*0fa0*/  ULEA.HI UR5, UR4, UR4, URZ, 0x1 ;  /* 0x0000000404057291 */ /* 0x000fc8000f8f083f */
[----:B------:R-:W-:-:S04]  /*0fb0*/  ULOP3.LUT UR5, UR5, 0x7fffe, URZ, 0xc0, !UPT ;  /* 0x0007fffe05057892 */ /* 0x000fc8000f8ec03f */
[----:B------:R-:W-:-:S03]  /*0fc0*/  UIADD3 UR5, UR4, -UR5, URZ ;  /* 0x8000000504057290 */ /* 0x000fc6000fffe03f */
[----:B------:R-:W-:Y:S01]  /*0fd0*/  ULDC UR4, c[0x0][0x28c] ;  /* 0x0000a30000047ab9 */ /* 0x000fe20000000800 */
[----:B------:R-:W-:Y:S01]  /*0fe0*/  ULEA UR5, UR5, UR42, 0xd ;  /* 0x0000002a05057291 */ /* 0x000fe2000f8e683f */
[----:B------:R-:W-:-:S03]  /*0ff0*/  ISETP.LT.AND P0, PT, RZ, UR4, PT ;  /* 0x00000004ff007c0c */ /* 0x000fc6000bf01270 */
[----:B------:R-:W-:-:S04]  /*1000*/  UIADD3 UR5, UR5, 0x100, URZ ;  /* 0x0000010005057890 */ /* 0x000fc8000fffe03f */
[----:B------:R-:W-:-:S04]  /*1010*/  USHF.R.U32.HI UR5, URZ, 0x4, UR5 ;  /* 0x000000043f057899 */ /* 0x000fc80008011605 */
[----:B------:R-:W-:Y:S02]  /*1020*/  ULOP3.LUT UR41, UR5, 0x3fff, URZ, 0xc0, !UPT ;  /* 0x00003fff05297892 */ /* 0x000fe4000f8ec03f */
[----:B-1----:R-:W-:Y:S10]  /*1030*/  @P0 BRA `(.L_x_13) ;  /* 0x0000000000400947 */ /* 0x002ff40003800000 */
[----:B------:R-:W-:Y:S01]  /*1040*/  MOV R0, 0x0 ;  /* 0x0000000000007802 */ /* 0x000fe20000000f00 */
[----:B------:R-:W-:Y:S01]  /*1050*/  ULDC.64 UR4, c[0x4][0x68] ;  /* 0x01001a0000047ab9 */ /* 0x000fe20000000a00 */
[----:B------:R-:W-:Y:S01]  /*1060*/  ULDC.64 UR6, c[0x4][0x8] ;  /* 0x0100020000067ab9 */ /* 0x000fe20000000a00 */
[----:B01----:R-:W-:Y:S01]  /*1070*/  IMAD.U32 R4, RZ, RZ, UR4 ;  /* 0x00000004ff047e24 */ /* 0x003fe2000f8e00ff */
[----:B------:R0:W1:Y:S01]  /*1080*/  LDC.64 R14, c[0x4][R0] ;  /* 0x01000000000e7b82 */ /* 0x0000620000000a00 */
[----:B------:R-:W-:Y:S01]  /*1090*/  IMAD.U32 R5, RZ, RZ, UR5 ;  /* 0x00000005ff057e24 */ /* 0x000fe2000f8e00ff */
[----:B------:R-:W-:Y:S01]  /*10a0*/  ULDC.64 UR4, c[0x4][0x70] ;  /* 0x01001c0000047ab9 */ /* 0x000fe20000000a00 */
[----:B------:R-:W-:Y:S02]  /*10b0*/  IMAD.U32 R10, RZ, RZ, UR6 ;  /* 0x00000006ff0a7e24 */ /* 0x000fe4000f8e00ff */
[----:B------:R-:W-:Y:S02]  /*10c0*/  IMAD.U32 R6, RZ, RZ, UR4 ;  /* 0x00000004ff067e24 */ /* 0x000fe4000f8e00ff */
[----:B------:R-:W-:-:S02]  /*10d0*/  IMAD.U32 R7, RZ, RZ, UR5 ;  /* 0x00000005ff077e24 */ /* 0x000fc4000f8e00ff */
[----:B------:R-:W-:Y:S02]  /*10e0*/  IMAD.U32 R11, RZ, RZ, UR7 ;  /* 0x00000007ff0b7e24 */ /* 0x000fe4000f8e00ff */
[----:B------:R-:W-:Y:S02]  /*10f0*/  IMAD.MOV.U32 R8, RZ, RZ, 0x1e1 ;  /* 0x000001e1ff087424 */ /* 0x000fe400078e00ff */
[----:B------:R-:W-:Y:S02]  /*1100*/  IMAD.MOV.U32 R12, RZ, RZ, 0x1 ;  /* 0x00000001ff0c7424 */ /* 0x000fe400078e00ff */
[----:B0-----:R-:W-:-:S07]  /*1110*/  IMAD.MOV.U32 R13, RZ, RZ, RZ ;  /* 0x000000ffff0d7224 */ /* 0x001fce00078e00ff */
[----:B------:R-:W-:-:S07]  /*1120*/  LEPC R20, `(.L_x_13) ;  /* 0x000000001014794e */ /* 0x000fce0000000000 */
[----:B-1---5:R-:W-:Y:S05]  /*1130*/  CALL.ABS.NOINC R14 ;  /* 0x000000000e007343 */ /* 0x022fea0003c00000 */
.L_x_13:
[----:B------:R-:W-:-:S13]  /*1140*/  ISETP.NE.AND P0, PT, R158, 0x3, PT ;  /* 0x000000039e00780c */ /* 0x000fda0003f05270 */
[----:B------:R-:W-:Y:S05]  /*1150*/  @!P0 BRA `(.L_x_14) ;  /* 0x0000000000048947 */ /* 0x000fea0003800000 */
[----:B------:R-:W-:Y:S01]  /*1160*/  BPT.TRAP 0x1 ;  /* 0x000000040000795c */ /* 0x000fe20000300000 */
.L_x_14:
[----:B------:R-:W-:Y:S02]  /*1170*/  IMAD.U32 R3, RZ, RZ, UR39 ;  /* 0x00000027ff037e24 */ /* 0x000fe4000f8e00ff */
[----:B------:R-:W-:-:S03]  /*1180*/  IMAD.U32 R0, RZ, RZ, UR38 ;  /* 0x00000026ff007e24 */ /* 0x000fc6000f8e00ff */
[----:B------:R-:W-:Y:S02]  /*1190*/  LEA R3, R3, UR42, 0x3 ;  /* 0x0000002a03037c11 */ /* 0x000fe4000f8e18ff */
[----:B------:R-:W-:-:S04]  /*11a0*/  SHF.L.U32 R0, R0, 0x1f, RZ ;  /* 0x0000001f00007819 */ /* 0x000fc800000006ff */
[----:B------:R2:W3:Y:S01]  /*11b0*/  SYNCS.PHASECHK.TRANS64.TRYWAIT P1, [R3+URZ], R0 ;  /* 0x00000000030075a7 */ /* 0x0004e2000802017f */
[----:B------:R-:W-:Y:S05]  /*11c0*/  @!P0 BRA `(.L_x_15) ;  /* 0x0000000000048947 */ /* 0x000fea0003800000 */
[----:B------:R-:W-:Y:S01]  /*11d0*/  BPT.TRAP 0x1 ;  /* 0x000000040000795c */ /* 0x000fe20000300000 */
.L_x_15:
[----:B---3--:R-:W-:Y:S05]  /*11e0*/  @P1 BRA `(.L_x_16) ;  /* 0x0000000000081947 */ /* 0x008fea0003800000 */
[----:B------:R-:W3:Y:S02]  /*11f0*/  SYNCS.PHASECHK.TRANS64.TRYWAIT P1, [R3+URZ], R0 ;  /* 0x00000000030075a7 */ /* 0x000ee4000802017f */
[----:B---3--:R-:W-:Y:S05]  /*1200*/  @!P1 BRA `(.L_x_17) ;  /* 0x000000a800189947 */ /* 0x008fea0003800000 */
.L_x_16:
[----:B------:R-:W-:-:S04]  /*1210*/  UISETP.LT.AND UP0, UPT, UR40, 0x1, UPT ;  /* 0x000000012800788c */ /* 0x000fc8000bf01270 */
[----:B------:R-:W-:-:S04]  /*1220*/  USEL UR4, UR40, 0x1, UP0 ;  /* 0x0000000128047887 */ /* 0x000fc80008000000 */
[----:B------:R-:W-:-:S06]  /*1230*/  UIADD3 UR4, UR40, -UR4, URZ ;  /* 0x8000000428047290 */ /* 0x000fcc000fffe03f */
[----:B--23--:R-:W-:Y:S01]  /*1240*/  IMAD.U32 R0, RZ, RZ, UR4 ;  /* 0x00000004ff007e24 */ /* 0x00cfe2000f8e00ff */
[----:B------:R-:W-:Y:S05]  /*1250*/  WARPSYNC.ALL ;  /* 0x0000000000007948 */ /* 0x000fea0003800000 */
[----:B------:R-:W-:Y:S01]  /*1260*/  ISETP.GE.AND P1, PT, R0, 0x1, PT ;  /* 0x000000010000780c */ /* 0x000fe20003f26270 */
[----:B------:R-:W-:Y:S01]  /*1270*/  UIADD3 UR4, UR42, 0x20100, URZ ;  /* 0x000201002a047890 */ /* 0x000fe2000fffe03f */
[----:B------:R-:W-:Y:S01]  /*1280*/  WARPGROUP.ARRIVE ;  /* 0x00000000000079c5 */ /* 0x000fe20000000000 */
[----:B------:R-:W-:Y:S01]  /*1290*/  UMOV UR9, 0x40000040 ;  /* 0x4000004000097882 */ /* 0x000fe20000000000 */
[----:B------:R-:W-:Y:S01]  /*12a0*/  UMOV UR11, 0x40000040 ;  /* 0x40000040000b7882 */ /* 0x000fe20000000000 */
[----:B------:R-:W-:-:S04]  /*12b0*/  USHF.R.U32.HI UR4, URZ, 0x4, UR4 ;  /* 0x000000043f047899 */ /* 0x000fc80008011604 */
[----:B------:R-:W-:Y:S02]  /*12c0*/  ULOP3.LUT UR5, UR4, 0x3fff, URZ, 0xc0, !UPT ;  /* 0x00003fff04057892 */ /* 0x000fe4000f8ec03f */
[----:B------:R-:W-:Y:S02]  /*12d0*/  ULOP3.LUT UR4, UR41, 0x10000, URZ, 0xfc, !UPT ;  /* 0x0001000029047892 */ /* 0x000fe4000f8efc3f */
[----:B------:R-:W-:Y:S02]  /*12e0*/  ULOP3.LUT UR5, UR5, 0x10000, URZ, 0xfc, !UPT ;  /* 0x0001000005057892 */ /* 0x000fe4000f8efc3f */
[----:B------:R-:W-:Y:S02]  /*12f0*/  ULEA UR6, UR39, UR4, 0xb ;  /* 0x0000000427067291 */ /* 0x000fe4000f8e583f */
[----:B------:R-:W-:-:S05]  /*1300*/  ULEA UR7, UR39, UR5, 0xc ;  /* 0x0000000527077291 */ /* 0x000fca000f8e603f */
[----:B------:R-:W-:Y:S02]  /*1310*/  UMOV UR8, UR6 ;  /* 0x0000000600087c82 */ /* 0x000fe40008000000 */
[----:B------:R-:W-:Y:S02]  /*1320*/  UMOV UR10, UR7 ;  /* 0x00000007000a7c82 */ /* 0x000fe40008000000 */
[----:B------:R-:W-:Y:S01]  /*1330*/  HGMMA.64x256x16.F32 R24, gdesc[UR8], RZ, !UPT, gsb0 ;  /* 0x03e00000081879f0 */ /* 0x000fe2000c0008ff */
[----:B------:R-:W-:Y:S02]  /*1340*/  UIADD3 UR8, UR6, 0x2, URZ ;  /* 0x0000000206087890 */ /* 0x000fe4000fffe03f */
[----:B------:R-:W-:Y:S01]  /*1350*/  UIADD3 UR10, UR7, 0x2, URZ ;  /* 0x00000002070a7890 */ /* 0x000fe2000fffe03f */
[----:B------:R-:W-:Y:S01]  /*1360*/  UMOV UR9, 0x40000040 ;  /* 0x4000004000097882 */ /* 0x000fe20000000000 */
[----:B------:R-:W-:Y:S01]  /*1370*/  UMOV UR11, 0x40000040 ;  /* 0x40000040000b7882 */ /* 0x000fe20000000000 */
[----:B------:R-:W-:-:S02]  /*1380*/  WARPGROUP.DEPBAR.LE gsb0, 0x0 ;  /* 0x00008000000079c5 */ /* 0x000fc40000010000 */
[----:B------:R-:W-:-:S15]  /*1390*/  WARPGROUP.ARRIVE ;  /* 0x00000000000079c5 */ /* 0x000fde0000000000 */
[----:B------:R-:W-:-:S05]  /*13a0*/  NOP ;  /* 0x0000000000007918 */ /* 0x000fca0000000000 */
[----:B------:R-:W-:Y:S01]  /*13b0*/  HGMMA.64x256x16.F32 R24, gdesc[UR8], R24, gsb0 ;  /* 0x03e00000081879f0 */ /* 0x000fe20008000818 */
[----:B------:R-:W-:Y:S02]  /*13c0*/  UIADD3 UR8, UR6, 0x4, URZ ;  /* 0x0000000406087890 */ /* 0x000fe4000fffe03f */
[----:B------:R-:W-:Y:S01]  /*13d0*/  UIADD3 UR10, UR7, 0x4, URZ ;  /* 0x00000004070a7890 */ /* 0x000fe2000fffe03f */
[----:B------:R-:W-:Y:S01]  /*13e0*/  UMOV UR9, 0x40000040 ;  /* 0x4000004000097882 */ /* 0x000fe20000000000 */
[----:B------:R-:W-:Y:S01]  /*13f0*/  UMOV UR11, 0x40000040 ;  /* 0x40000040000b7882 */ /* 0x000fe20000000000 */
[----:B------:R-:W-:Y:S02]  /*1400*/  WARPGROUP.DEPBAR.LE gsb0, 0x0 ;  /* 0x00008000000079c5 */ /* 0x000fe40000010000 */
        /* <DEDUP_REMOVED lines=42> */
[----:B------:R-:W-:Y:S03]  /*16b0*/  HGMMA.64x256x16.F32 R24, gdesc[UR8], R24, gsb0 ;  /* 0x03e00000081879f0 */ /* 0x000fe60008000818 */
[----:B------:R-:W-:Y:S02]  /*16c0*/  WARPGROUP.DEPBAR.LE gsb0, 0x0 ;  /* 0x00008000000079c5 */ /* 0x000fe40000010000 */
[----:B------:R-:W-:Y:S05]  /*16d0*/  @!P1 BRA `(.L_x_18) ;  /* 0x0000000400a49947 */ /* 0x000fea0003800000 */
[----:B------:R-:W-:-:S04]  /*16e0*/  UIADD3 UR6, UR39, 0x1, URZ ;  /* 0x0000000127067890 */ /* 0x000fc8000fffe03f */
[----:B------:R-:W-:-:S04]  /*16f0*/  UISETP.NE.AND UP0, UPT, UR6, 0x4, UPT ;  /* 0x000000040600788c */ /* 0x000fc8000bf05270 */
[----:B------:R-:W-:Y:S02]  /*1700*/  USEL UR7, URZ, 0x1, UP0 ;  /* 0x000000013f077887 */ /* 0x000fe40008000000 */
[----:B------:R-:W-:Y:S02]  /*1710*/  USEL UR6, UR6, URZ, UP0 ;  /* 0x0000003f06067287 */ /* 0x000fe40008000000 */
[----:B------:R-:W-:-:S06]  /*1720*/  ULOP3.LUT UR7, UR38, UR7, URZ, 0x3c, !UPT ;  /* 0x0000000726077292 */ /* 0x000fcc000f8e3c3f */
[----:B01----:R-:W-:Y:S01]  /*1730*/  IMAD.U32 R5, RZ, RZ, UR7 ;  /* 0x00000007ff057e24 */ /* 0x003fe2000f8e00ff */
[----:B------:R-:W-:-:S06]  /*1740*/  UMOV UR7, UR39 ;  /* 0x0000002700077c82 */ /* 0x000fcc0008000000 */
.L_x_25:
[----:B01----:R-:W-:Y:S05]  /*1750*/  @!P0 BRA `(.L_x_19) ;  /* 0x0000000000048947 */ /* 0x003fea0003800000 */
[----:B------:R-:W-:Y:S01]  /*1760*/  BPT.TRAP 0x1 ;  /* 0x000000040000795c */ /* 0x000fe20000300000 */
.L_x_19:
[----:B------:R-:W0:Y:S01]  /*1770*/  S2UR UR9, SR_CgaCtaId ;  /* 0x00000000000979c3 */ /* 0x000e220000008800 */
[----:B------:R-:W-:Y:S01]  /*1780*/  UMOV UR8, 0x400 ;  /* 0x0000040000087882 */ /* 0x000fe20000000000 */
[----:B------:R-:W-:Y:S01]  /*1790*/  SHF.L.U32 R3, R5, 0x1f, RZ ;  /* 0x0000001f05037819 */ /* 0x000fe200000006ff */
[----:B0-----:R-:W-:-:S04]  /*17a0*/  ULEA UR8, UR9, UR8, 0x18 ;  /* 0x0000000809087291 */ /* 0x001fc8000f8ec03f */
[----:B------:R-:W-:-:S09]  /*17b0*/  ULEA UR9, UR6, UR8, 0x3 ;  /* 0x0000000806097291 */ /* 0x000fd2000f8e183f */
[----:B------:R0:W1:Y:S01]  /*17c0*/  SYNCS.PHASECHK.TRANS64.TRYWAIT P1, [UR9], R3 ;  /* 0x00000003ff0075a7 */ /* 0x0000620008020149 */
[----:B------:R-:W-:Y:S05]  /*17d0*/  @!P0 BRA `(.L_x_20) ;  /* 0x0000000000048947 */ /* 0x000fea0003800000 */
[----:B------:R-:W-:Y:S01]  /*17e0*/  BPT.TRAP 0x1 ;  /* 0x000000040000795c */ /* 0x000fe20000300000 */
.L_x_20:
[----:B-1----:R-:W-:Y:S05]  /*17f0*/  @P1 BRA `(.L_x_21) ;  /* 0x0000000000081947 */ /* 0x002fea0003800000 */
[----:B------:R-:W1:Y:S02]  /*1800*/  SYNCS.PHASECHK.TRANS64.TRYWAIT P1, [UR9], R3 ;  /* 0x00000003ff0075a7 */ /* 0x000e640008020149 */
[----:B-1----:R-:W-:Y:S05]  /*1810*/  @!P1 BRA `(.L_x_22) ;  /* 0x000000a000a89947 */ /* 0x002fea0003800000 */
.L_x_21:
[----:B------:R-:W-:Y:S01]  /*1820*/  ULEA UR9, UR6, UR4, 0xb ;  /* 0x0000000406097291 */ /* 0x000fe2000f8e583f */
[----:B------:R-:W-:Y:S01]  /*1830*/  WARPGROUP.ARRIVE ;  /* 0x00000000000079c5 */ /* 0x000fe20000000000 */
[----:B------:R-:W-:Y:S01]  /*1840*/  ULEA UR10, UR6, UR5, 0xc ;  /* 0x00000005060a7291 */ /* 0x000fe2000f8e603f */
[----:B------:R-:W-:Y:S01]  /*1850*/  UMOV UR13, 0x40000040 ;  /* 0x40000040000d7882 */ /* 0x000fe20000000000 */
[----:B------:R-:W-:-:S03]  /*1860*/  UMOV UR15, 0x40000040 ;  /* 0x40000040000f7882 */ /* 0x000fc60000000000 */
[----:B------:R-:W-:Y:S02]  /*1870*/  UMOV UR12, UR9 ;  /* 0x00000009000c7c82 */ /* 0x000fe40008000000 */
[----:B------:R-:W-:Y:S02]  /*1880*/  UMOV UR14, UR10 ;  /* 0x0000000a000e7c82 */ /* 0x000fe40008000000 */
[----:B------:R-:W-:Y:S01]  /*1890*/  HGMMA.64x256x16.F32 R24, gdesc[UR12], R24, gsb0 ;  /* 0x03e000000c1879f0 */ /* 0x000fe20008000818 */
        /* <DEDUP_REMOVED lines=58> */
[----:B------:R-:W-:Y:S01]  /*1c40*/  BPT.TRAP 0x1 ;  /* 0x000000040000795c */ /* 0x000fe20000300000 */
.L_x_23:
[----:B------:R-:W-:Y:S01]  /*1c50*/  ULEA UR8, UR7, UR8, 0x3 ;  /* 0x0000000807087291 */ /* 0x000fe2000f8e183f */
[----:B------:R-:W-:-:S03]  /*1c60*/  ISETP.GT.U32.AND P1, PT, R19, 0x1, PT ;  /* 0x000000011300780c */ /* 0x000fc60003f24070 */
[----:B------:R-:W-:-:S04]  /*1c70*/  UIADD3 UR8, UR8, 0x20, URZ ;  /* 0x0000002008087890 */ /* 0x000fc8000fffe03f */
[----:B------:R-:W-:-:S09]  /*1c80*/  UPRMT UR8, URZ, 0x654, UR8 ;  /* 0x000006543f087896 */ /* 0x000fd20008000008 */
[----:B------:R-:W-:Y:S01]  /*1c90*/  SYNCS.ARRIVE.TRANS64.RED.A1T0 RZ, [UR8], RZ ;  /* 0x000000ffffff79a7 */ /* 0x000fe20008100408 */
[----:B------:R-:W-:Y:S05]  /*1ca0*/  @P1 BRA `(.L_x_24) ;  /* 0x0000000000041947 */ /* 0x000fea0003800000 */
[----:B------:R-:W-:Y:S01]  /*1cb0*/  BPT.TRAP 0x1 ;  /* 0x000000040000795c */ /* 0x000fe20000300000 */
.L_x_24:
[----:B------:R-:W-:Y:S01]  /*1cc0*/  UIADD3 UR6, UR6, 0x1, URZ ;  /* 0x0000000106067890 */ /* 0x000fe2000fffe03f */
[C---:B------:R-:W-:Y:S01]  /*1cd0*/  ISETP.GT.AND P1, PT, R0.reuse, 0x1, PT ;  /* 0x000000010000780c */ /* 0x040fe20003f24270 */
[----:B------:R-:W-:Y:S01]  /*1ce0*/  UIADD3 UR7, UR7, 0x1, URZ ;  /* 0x0000000107077890 */ /* 0x000fe2000fffe03f */
[----:B------:R-:W-:Y:S01]  /*1cf0*/  VIADD R0, R0, 0xffffffff ;  /* 0xffffffff00007836 */ /* 0x000fe20000000000 */
[----:B------:R-:W-:Y:S02]  /*1d00*/  UISETP.NE.AND UP0, UPT, UR6, 0x4, UPT ;  /* 0x000000040600788c */ /* 0x000fe4000bf05270 */
[----:B------:R-:W-:Y:S02]  /*1d10*/  UISETP.NE.AND UP1, UPT, UR7, 0x4, UPT ;  /* 0x000000040700788c */ /* 0x000fe4000bf25270 */
[----:B------:R-:W-:Y:S02]  /*1d20*/  USEL UR8, URZ, 0x1, UP0 ;  /* 0x000000013f087887 */ /* 0x000fe40008000000 */
[----:B------:R-:W-:-:S02]  /*1d30*/  USEL UR6, UR6, URZ, UP0 ;  /* 0x0000003f06067287 */ /* 0x000fc40008000000 */
[----:B------:R-:W-:Y:S02]  /*1d40*/  USEL UR7, UR7, URZ, UP1 ;  /* 0x0000003f07077287 */ /* 0x000fe40008800000 */
[----:B------:R-:W-:Y:S01]  /*1d50*/  LOP3.LUT R5, R5, UR8, RZ, 0x3c, !PT ;  /* 0x0000000805057c12 */ /* 0x000fe2000f8e3cff */
[----:B------:R-:W-:Y:S09]  /*1d60*/  @P1 BRA `(.L_x_25) ;  /* 0xfffffff800781947 */ /* 0x000ff2000383ffff */
.L_x_18:
[----:B------:R-:W2:Y:S02]  /*1d70*/  LDC R0, c[0x0][0x28c] ;  /* 0x0000a300ff007b82 */ /* 0x000ea40000000800 */
[----:B--2---:R-:W-:-:S13]  /*1d80*/  ISETP.GE.AND P1, PT, R0, 0x1, PT ;  /* 0x000000010000780c */ /* 0x004fda0003f26270 */
[----:B------:R-:W-:Y:S05]  /*1d90*/  @!P1 BRA `(.L_x_26) ;  /* 0x0000000000409947 */ /* 0x000fea0003800000 */
[----:B------:R-:W-:Y:S05]  /*1da0*/  @!P0 BRA `(.L_x_27) ;  /* 0x0000000000048947 */ /* 0x000fea0003800000 */
[----:B------:R-:W-:Y:S01]  /*1db0*/  BPT.TRAP 0x1 ;  /* 0x000000040000795c */ /* 0x000fe20000300000 */
.L_x_27:
[----:B------:R-:W2:Y:S01]  /*1dc0*/  S2UR UR6, SR_CgaCtaId ;  /* 0x00000000000679c3 */ /* 0x000ea20000008800 */
[----:B------:R-:W-:Y:S01]  /*1dd0*/  UISETP.LT.AND UP0, UPT, UR40, 0x1, UPT ;  /* 0x000000012800788c */ /* 0x000fe2000bf01270 */
[----:B------:R-:W-:Y:S01]  /*1de0*/  ISETP.GT.U32.AND P0, PT, R19, 0x1, PT ;  /* 0x000000011300780c */ /* 0x000fe20003f04070 */
[----:B------:R-:W-:Y:S02]  /*1df0*/  UMOV UR5, 0x400 ;  /* 0x0000040000057882 */ /* 0x000fe40000000000 */
[----:B------:R-:W-:-:S04]  /*1e00*/  USEL UR4, UR40, 0x1, UP0 ;  /* 0x0000000128047887 */ /* 0x000fc80008000000 */
[----:B------:R-:W-:-:S04]  /*1e10*/  UIADD3 UR4, UR39, UR40, -UR4 ;  /* 0x0000002827047290 */ /* 0x000fc8000fffe804 */
[----:B------:R-:W-:-:S04]  /*1e20*/  USHF.L.U32 UR4, UR4, 0x3, URZ ;  /* 0x0000000304047899 */ /* 0x000fc8000800063f */
[----:B------:R-:W-:Y:S02]  /*1e30*/  ULOP3.LUT UR4, UR4, 0x18, URZ, 0xc0, !UPT ;  /* 0x0000001804047892 */ /* 0x000fe4000f8ec03f */
[----:B--2---:R-:W-:-:S04]  /*1e40*/  ULEA UR5, UR6, UR5, 0x18 ;  /* 0x0000000506057291 */ /* 0x004fc8000f8ec03f */
[----:B------:R-:W-:-:S04]  /*1e50*/  UIADD3 UR4, UR5, 0x20, UR4 ;  /* 0x0000002005047890 */ /* 0x000fc8000fffe004 */
[----:B------:R-:W-:-:S09]  /*1e60*/  UPRMT UR4, URZ, 0x654, UR4 ;  /* 0x000006543f047896 */ /* 0x000fd20008000004 */
[----:B------:R-:W-:Y:S01]  /*1e70*/  SYNCS.ARRIVE.TRANS64.RED.A1T0 RZ, [UR4], RZ ;  /* 0x000000ffffff79a7 */ /* 0x000fe20008100404 */
[----:B------:R-:W-:Y:S05]  /*1e80*/  @P0 BRA `(.L_x_26) ;  /* 0x0000000000040947 */ /* 0x000fea0003800000 */
[----:B------:R-:W-:Y:S01]  /*1e90*/  BPT.TRAP 0x1 ;  /* 0x000000040000795c */ /* 0x000fe20000300000 */
.L_x_26:
[----:B------:R-:W2:Y:S01]  /*1ea0*/  LDC R7, c[0x0][0x288] ;  /* 0x0000a200ff077b82 */ /* 0x000ea20000000800 */
[----:B01----:R-:W-:Y:S01]  /*1eb0*/  SHF.R.U32.HI R3, RZ, 0x2, R18 ;  /* 0x00000002ff037819 */ /* 0x003fe20000011612 */
[----:B------:R-:W-:Y:S01]  /*1ec0*/  UIADD3 UR39, UR40, UR39, URZ ;  /* 0x0000002728277290 */ /* 0x000fe2000fffe03f */
[C---:B------:R-:W-:Y:S01]  /*1ed0*/  LOP3.LUT R4, R18.reuse, 0x60, RZ, 0xc0, !PT ;  /* 0x0000006012047812 */ /* 0x040fe200078ec0ff */
[----:B------:R-:W-:Y:S01]  /*1ee0*/  ULDC UR8, c[0x0][0x284] ;  /* 0x0000a10000087ab9 */ /* 0x000fe20000000800 */
[----:B------:R-:W-:Y:S01]  /*1ef0*/  LOP3.LUT R3, R3, 0x7, RZ, 0xc0, !PT ;  /* 0x0000000703037812 */ /* 0x000fe200078ec0ff */
[----:B------:R-:W-:Y:S01]  /*1f00*/  USHF.R.U32.HI UR4, URZ, 0x2, UR39 ;  /* 0x000000023f047899 */ /* 0x000fe20008011627 */
[----:B------:R-:W-:Y:S01]  /*1f10*/  SHF.R.U32.HI R10, RZ, 0x1, R4 ;  /* 0x00000001ff0a7819 */ /* 0x000fe20000011604 */
[----:B------:R-:W-:Y:S01]  /*1f20*/  IMAD.SHL.U32 R4, R18, 0x2, RZ ;  /* 0x0000000212047824 */ /* 0x000fe200078e00ff */
[----:B------:R-:W-:Y:S01]  /*1f30*/  LOP3.LUT R0, R22, 0x1, RZ, 0xc0, !PT ;  /* 0x0000000116007812 */ /* 0x000fe200078ec0ff */
[----:B------:R-:W-:Y:S01]  /*1f40*/  ULOP3.LUT UR4, UR4, 0x1, URZ, 0xc0, !UPT ;  /* 0x0000000104047892 */ /* 0x000fe2000f8ec03f */
[----:B------:R-:W-:Y:S01]  /*1f50*/  IADD3 R5, RZ, -R10, -R3 ;  /* 0x8000000aff057210 */ /* 0x000fe20007ffe803 */
[----:B------:R-:W-:Y:S01]  /*1f60*/  UISETP.GT.U32.AND UP1, UPT, UR39, 0x3, UPT ;  /* 0x000000032700788c */ /* 0x000fe2000bf24070 */
[----:B------:R-:W-:Y:S01]  /*1f70*/  LOP3.LUT R9, R4, 0x6, RZ, 0xc0, !PT ;  /* 0x0000000604097812 */ /* 0x000fe200078ec0ff */
[C---:B------:R-:W-:Y:S01]  /*1f80*/  IMAD.SHL.U32 R6, R0.reuse, 0x40, RZ ;  /* 0x0000004000067824 */ /* 0x040fe200078e00ff */
[----:B------:R-:W-:Y:S01]  /*1f90*/  UISETP.NE.U32.AND UP0, UPT, UR4, 0x1, UPT ;  /* 0x000000010400788c */ /* 0x000fe2000bf05070 */
[----:B------:R-:W-:Y:S01]  /*1fa0*/  IMAD R11, R0, -0x40, R5 ;  /* 0xffffffc0000b7824 */ /* 0x000fe200078e0205 */
[----:B------:R-:W-:Y:S01]  /*1fb0*/  LOP3.LUT R0, R18, 0x3, RZ, 0xc0, !PT ;  /* 0x0000000312007812 */ /* 0x000fe200078ec0ff */
[----:B------:R-:W-:Y:S01]  /*1fc0*/  ULDC.64 UR6, c[0x0][0x5d0] ;  /* 0x0001740000067ab9 */ /* 0x000fe20000000a00 */
[----:B------:R-:W-:Y:S01]  /*1fd0*/  PRMT R8, R9, 0x6540, R152 ;  /* 0x0000654009087816 */ /* 0x000fe20000000098 */
[----:B------:R-:W-:Y:S01]  /*1fe0*/  IMAD.SHL.U32 R152, R152, 0x100, RZ ;  /* 0x0000010098987824 */ /* 0x000fe200078e00ff */
[----:B------:R-:W-:Y:S01]  /*1ff0*/  SHF.R.S32.HI R21, RZ, 0x1f, R23 ;  /* 0x0000001fff157819 */ /* 0x000fe20000011417 */
[----:B------:R-:W-:Y:S01]  /*2000*/  UISETP.LT.U32.AND UP1, UPT, UR40, 0x4, UP1 ;  /* 0x000000042800788c */ /* 0x000fe20008f21070 */
[----:B------:R-:W-:Y:S01]  /*2010*/  SHF.R.S32.HI R9, RZ, 0x1f, R8 ;  /* 0x0000001fff097819 */ /* 0x000fe20000011408 */
[----:B--2---:R-:W-:Y:S01]  /*2020*/  IMAD R13, R0, -0x2, R7 ;  /* 0xfffffffe000d7824 */ /* 0x004fe200078e0207 */
[----:B------:R-:W-:Y:S01]  /*2030*/  ISETP.GE.AND P0, PT, R152, R7, PT ;  /* 0x000000079800720c */ /* 0x000fe20003f06270 */
[----:B------:R-:W-:Y:S01]  /*2040*/  IMAD.SHL.U32 R0, R153, 0x80, RZ ;  /* 0x0000008099007824 */ /* 0x000fe200078e00ff */
[----:B------:R-:W-:Y:S01]  /*2050*/  UISETP.GT.U32.AND UP0, UPT, UR40, 0x3, !UP0 ;  /* 0x000000032800788c */ /* 0x000fe2000c704070 */
[----:B------:R-:W-:Y:S01]  /*2060*/  IMAD R4, R21, UR6, RZ ;  /* 0x0000000615047c24 */ /* 0x000fe2000f8e02ff */
[----:B------:R-:W-:Y:S01]  /*2070*/  LOP3.LUT R3, R6, 0x40, R3, 0xe2, !PT ;  /* 0x0000004006037812 */ /* 0x000fe200078ee203 */
[----:B------:R-:W-:Y:S01]  /*2080*/  USEL UR5, URZ, 0x1, !UP1 ;  /* 0x000000013f057887 */ /* 0x000fe2000c800000 */
[C---:B------:R-:W-:Y:S01]  /*2090*/  ISETP.GE.OR P0, PT, R0.reuse, UR8, P0 ;  /* 0x0000000800007c0c */ /* 0x040fe20008706670 */
[----:B------:R-:W-:Y:S01]  /*20a0*/  USEL UR4, URZ, 0x1, !UP0 ;  /* 0x000000013f047887 */ /* 0x000fe2000c000000 */
[----:B------:R-:W-:Y:S01]  /*20b0*/  IMAD.WIDE R6, R153, 0x80, RZ ;  /* 0x0000008099067825 */ /* 0x000fe200078e02ff */
[----:B------:R-:W-:Y:S01]  /*20c0*/  ULOP3.LUT UR39, UR39, 0x3, URZ, 0xc0, !UPT ;  /* 0x0000000327277892 */ /* 0x000fe2000f8ec03f */
[----:B------:R-:W-:Y:S01]  /*20d0*/  IADD3 R0, -R0, UR8, R11 ;  /* 0x0000000800007c10 */ /* 0x000fe2000fffe10b */
[----:B------:R-:W-:Y:S01]  /*20e0*/  ULOP3.LUT UR38, UR4, UR38, UR5, 0x96, !UPT ;  /* 0x0000002604267292 */ /* 0x000fe2000f8e9605 */
[C---:B------:R-:W-:Y:S01]  /*20f0*/  IMAD R15, R23.reuse, UR7, R4 ;  /* 0x00000007170f7c24 */ /* 0x040fe2000f8e0204 */
[----:B------:R-:W-:Y:S01]  /*2100*/  LOP3.LUT R167, R6, R3, R10, 0xfe, !PT ;  /* 0x0000000306a77212 */ /* 0x000fe200078efe0a */
[----:B------:R-:W-:-:S04]  /*2110*/  IMAD.WIDE.U32 R4, R23, UR6, R8 ;  /* 0x0000000617047c25 */ /* 0x000fc8000f8e0008 */
[----:B------:R-:W-:Y:S02]  /*2120*/  IMAD.IADD R5, R5, 0x1, R15 ;  /* 0x0000000105057824 */ /* 0x000fe400078e020f */
[----:B------:R-:W-:Y:S02]  /*2130*/  IMAD.IADD R3, R13, 0x1, -R152 ;  /* 0x000000010d037824 */ /* 0x000fe400078e0a98 */
[----:B------:R-:W-:Y:S01]  /*2140*/  IMAD.MOV.U32 R153, RZ, RZ, -0x1 ;  /* 0xffffffffff997424 */ /* 0x000fe200078e00ff */
[----:B------:R-:W-:Y:S06]  /*2150*/  @P0 BRA `(.L_x_28) ;  /* 0x0000007800dc0947 */ /* 0x000fec0003800000 */
[----:B------:R-:W0:Y:S01]  /*2160*/  LDC.64 R10, c[0x0][0x5c8] ;  /* 0x00017200ff0a7b82 */ /* 0x000e220000000a00 */
[----:B-----5:R-:W-:Y:S01]  /*2170*/  FSETP.NEU.AND P0, PT, R155, RZ, PT ;  /* 0x000000ff9b00720b */ /* 0x020fe20003f0d000 */
[----:B------:R-:W-:Y:S01]  /*2180*/  BSSY B0, `(.L_x_28) ;  /* 0x00007b4000007945 */ /* 0x000fe20003800000 */
[----:B------:R-:W-:-:S04]  /*2190*/  ISETP.GT.AND P2, PT, R3, RZ, PT ;  /* 0x000000ff0300720c */ /* 0x000fc80003f44270 */
[----:B------:R-:W-:Y:S01]  /*21a0*/  ISETP.GT.AND P1, PT, R0, RZ, P2 ;  /* 0x000000ff0000720c */ /* 0x000fe20001724270 */
[-C--:B0-----:R-:W-:Y:S02]  /*21b0*/  IMAD R12, R7, R10.reuse, RZ ;  /* 0x0000000a070c7224 */ /* 0x081fe400078e02ff */
[----:B------:R-:W-:-:S04]  /*21c0*/  IMAD.WIDE.U32 R160, R167, R10, R4 ;  /* 0x0000000aa7a07225 */ /* 0x000fc800078e0004 */
[----:B------:R-:W-:-:S04]  /*21d0*/  IMAD R5, R167, R11, R12 ;  /* 0x0000000ba7057224 */ /* 0x000fc800078e020c */
[----:B------:R-:W-:Y:S01]  /*21e0*/  IMAD.IADD R169, R161, 0x1, R5 ;  /* 0x00000001a1a97824 */ /* 0x000fe200078e0205 */
[----:B------:R-:W-:Y:S06]  /*21f0*/  @!P0 BRA `(.L_x_29) ;  /* 0x0000005400988947 */ /* 0x000fec0003800000 */
[----:B------:R-:W0:Y:S01]  /*2200*/  LDC.64 R14, c[0x0][0x5b8] ;  /* 0x00016e00ff0e7b82 */ /* 0x000e220000000a00 */
[----:B------:R-:W-:-:S07]  /*2210*/  ULDC.64 UR4, c[0x0][0x5c0] ;  /* 0x0001700000047ab9 */ /* 0x000fce0000000a00 */
[----:B------:R-:W1:Y:S08]  /*2220*/  LDC.64 R164, c[0x0][0x5b0] ;  /* 0x00016c00ffa47b82 */ /* 0x000e700000000a00 */
[----:B------:R-:W2:Y:S01]  /*2230*/  LDC.64 R12, c[0x0][0x5a8] ;  /* 0x00016a00ff0c7b82 */ /* 0x000ea20000000a00 */
[-C--:B0-----:R-:W-:Y:S02]  /*2240*/  IMAD R4, R21, R14.reuse, RZ ;  /* 0x0000000e15047224 */ /* 0x081fe400078e02ff */
[----:B------:R-:W-:-:S04]  /*2250*/  IMAD.WIDE.U32 R162, R23, R14, R8 ;  /* 0x0000000e17a27225 */ /* 0x000fc800078e0008 */
[----:B------:R-:W-:Y:S02]  /*2260*/  IMAD R159, R23, R15, R4 ;  /* 0x0000000f179f7224 */ /* 0x000fe400078e0204 */
[-C--:B-1----:R-:W-:Y:S02]  /*2270*/  IMAD R6, R7, R164.reuse, RZ ;  /* 0x000000a407067224 */ /* 0x082fe400078e02ff */
[----:B------:R-:W-:Y:S02]  /*2280*/  IMAD.IADD R21, R163, 0x1, R159 ;  /* 0x00000001a3157824 */ /* 0x000fe400078e029f */
[----:B------:R-:W-:Y:S02]  /*2290*/  IMAD.MOV.U32 R20, RZ, RZ, R162 ;  /* 0x000000ffff147224 */ /* 0x000fe400078e00a2 */
[C---:B------:R-:W-:Y:S02]  /*22a0*/  IMAD R161, R167.reuse, R165, R6 ;  /* 0x000000a5a7a17224 */ /* 0x040fe400078e0206 */
[----:B------:R-:W-:-:S04]  /*22b0*/  IMAD.WIDE.U32 R4, R167, R164, R20 ;  /* 0x000000a4a7047225 */ /* 0x000fc800078e0014 */
[----:B------:R-:W-:Y:S01]  /*22c0*/  IMAD.IADD R5, R5, 0x1, R161 ;  /* 0x0000000105057824 */ /* 0x000fe200078e02a1 */
[----:B--2---:R-:W-:-:S04]  /*22d0*/  LEA R6, P0, R4, R12, 0x1 ;  /* 0x0000000c04067211 */ /* 0x004fc800078008ff */
[----:B------:R-:W-:-:S05]  /*22e0*/  LEA.HI.X R7, R4, R13, R5, 0x1, P0 ;  /* 0x0000000d04077211 */ /* 0x000fca00000f0c05 */
[----:B------:R0:W2:Y:S01]  /*22f0*/  @P1 LDG.E.LTC128B.U16 R15, desc[UR36][R6.64] ;  /* 0x00000024060f1981 */ /* 0x0000a2000c1e1520 */
[----:B------:R-:W-:Y:S01]  /*2300*/  IMAD.WIDE.U32 R156, R167, R164, R8 ;  /* 0x000000a4a79c7225 */ /* 0x000fe200078e0008 */
[----:B------:R-:W-:Y:S03]  /*2310*/  BSSY B1, `(.L_x_30) ;  /* 0x0000013000017945 */ /* 0x000fe60003800000 */
[----:B------:R-:W-:Y:S02]  /*2320*/  IMAD.IADD R157, R161, 0x1, R157 ;  /* 0x00000001a19d7824 */ /* 0x000fe400078e029d */
[----:B------:R-:W-:-:S04]  /*2330*/  IMAD.WIDE.U32 R156, R23, R14, R156 ;  /* 0x0000000e179c7225 */ /* 0x000fc800078e009c */
[----:B0-----:R-:W-:Y:S01]  /*2340*/  IMAD.IADD R7, R159, 0x1, R157 ;  /* 0x000000019f077824 */ /* 0x001fe200078e029d */
[----:B------:R-:W-:Y:S02]  /*2350*/  LEA R6, P4, R156, R12, 0x1 ;  /* 0x0000000c9c067211 */ /* 0x000fe400078808ff */
[----:B------:R-:W-:Y:S02]  /*2360*/  SHF.L.U64.HI R157, R164, 0x3, R165 ;  /* 0x00000003a49d7819 */ /* 0x000fe400000102a5 */
[----:B------:R-:W-:Y:S01]  /*2370*/  LEA.HI.X R7, R156, R13, R7, 0x1, P4 ;  /* 0x0000000d9c077211 */ /* 0x000fe200020f0c07 */
[----:B------:R-:W-:Y:S02]  /*2380*/  IMAD.SHL.U32 R156, R164, 0x8, RZ ;  /* 0x00000008a49c7824 */ /* 0x000fe400078e00ff */
[----:B--2---:R-:W-:-:S05]  /*2390*/  HADD2.F32 R4, -RZ, R15.H0_H0 ;  /* 0x2000000fff047230 */ /* 0x004fca0000004100 */
[----:B------:R-:W-:Y:S01]  /*23a0*/  FMUL R5, R4, R155 ;  /* 0x0000009b04057220 */ /* 0x000fe20000400000 */
[----:B------:R-:W-:-:S03]  /*23b0*/  LEA R4, P0, R160, UR4, 0x1 ;  /* 0x00000004a0047c11 */ /* 0x000fc6000f8008ff */
[----:B------:R-:W-:Y:S01]  /*23c0*/  FFMA R24, R24, R154, R5 ;  /* 0x0000009a18187223 */ /* 0x000fe20000000005 */
[----:B------:R-:W-:Y:S02]  /*23d0*/  LEA.HI.X R5, R160, UR5, R169, 0x1, P0 ;  /* 0x00000005a0057c11 */ /* 0x000fe400080f0ca9 */
[----:B------:R-:W-:Y:S02]  /*23e0*/  ISETP.GT.AND P0, PT, R3, 0x1, PT ;  /* 0x000000010300780c */ /* 0x000fe40003f04270 */
[----:B------:R-:W-:Y:S02]  /*23f0*/  F2FP.F16.F32.PACK_AB R24, RZ, R24 ;  /* 0x00000018ff18723e */ /* 0x000fe400000000ff */
[----:B------:R-:W-:-:S03]  /*2400*/  ISETP.GT.AND P3, PT, R0, RZ, P0 ;  /* 0x000000ff0000720c */ /* 0x000fc60000764270 */
[----:B------:R0:W-:Y:S10]  /*2410*/  @P1 STG.E.U16 desc[UR36][R4.64], R24 ;  /* 0x0000001804001986 */ /* 0x0001f4000c101524 */
[----:B------:R-:W-:Y:S05]  /*2420*/  @!P3 BRA `(.L_x_31) ;  /* 0x000000000004b947 */ /* 0x000fea0003800000 */
[----:B------:R1:W5:Y:S02]  /*2430*/  LDG.E.LTC128B.U16 R15, desc[UR36][R6.64+0x2] ;  /* 0x00000224060f7981 */ /* 0x000364000c1e1520 */
.L_x_31:
[----:B------:R-:W-:Y:S05]  /*2440*/  BSYNC B1 ;  /* 0x0000000000017941 */ /* 0x000fea0003800000 */
.L_x_30:
[----:B-----5:R-:W-:Y:S01]  /*2450*/  HADD2.F32 R20, -RZ, R15.H0_H0 ;  /* 0x2000000fff147230 */ /* 0x020fe20000004100 */
[----:B------:R-:W-:Y:S01]  /*2460*/  ISETP.GT.AND P2, PT, R0, 0x8, P2 ;  /* 0x000000080000780c */ /* 0x000fe20001744270 */
[----:B------:R-:W-:Y:S01]  /*2470*/  IMAD.WIDE.U32 R156, R167, R164, R156 ;  /* 0x000000a4a79c7225 */ /* 0x000fe200078e009c */
[----:B------:R-:W-:-:S03]  /*2480*/  PRMT R152, R15, 0x7610, R152 ;  /* 0x000076100f987816 */ /* 0x000fc60000000098 */
[----:B------:R-:W-:Y:S01]  /*2490*/  FMUL R20, R20, R155 ;  /* 0x0000009b14147220 */ /* 0x000fe20000400000 */
[----:B------:R-:W-:Y:S01]  /*24a0*/  IMAD.IADD R161, R161, 0x1, R157 ;  /* 0x00000001a1a17824 */ /* 0x000fe200078e029d */
[----:B------:R-:W-:Y:S02]  /*24b0*/  IADD3 R162, P1, R162, R156, RZ ;  /* 0x0000009ca2a27210 */ /* 0x000fe40007f3e0ff */
[----:B------:R-:W-:-:S03]  /*24c0*/  FFMA R25, R25, R154, R20 ;  /* 0x0000009a19197223 */ /* 0x000fc60000000014 */
[----:B------:R-:W-:Y:S01]  /*24d0*/  IMAD.X R21, R161, 0x1, R21, P1 ;  /* 0x00000001a1157824 */ /* 0x000fe200008e0615 */
[C---:B------:R-:W-:Y:S02]  /*24e0*/  LEA R20, P1, R162.reuse, R12, 0x1 ;  /* 0x0000000ca2147211 */ /* 0x040fe400078208ff */
[----:B------:R-:W-:Y:S02]  /*24f0*/  F2FP.F16.F32.PACK_AB R25, RZ, R25 ;  /* 0x00000019ff19723e */ /* 0x000fe400000000ff */
[----:B------:R-:W-:Y:S02]  /*2500*/  LEA.HI.X R21, R162, R13, R21, 0x1, P1 ;  /* 0x0000000da2157211 */ /* 0x000fe400008f0c15 */
[----:B------:R-:W-:-:S05]  /*2510*/  PRMT R157, R25, 0x7610, R157 ;  /* 0x00007610199d7816 */ /* 0x000fca000000009d */
[----:B------:R2:W-:Y:S04]  /*2520*/  @P3 STG.E.U16 desc[UR36][R4.64+0x2], R157 ;  /* 0x0000029d04003986 */ /* 0x0005e8000c101524 */
[----:B------:R-:W0:Y:S01]  /*2530*/  @P2 LDG.E.LTC128B.U16 R152, desc[UR36][R20.64] ;  /* 0x0000002414982981 */ /* 0x000e22000c1e1520 */
[----:B------:R-:W-:Y:S01]  /*2540*/  IADD3 R8, P1, R8, R156, RZ ;  /* 0x0000009c08087210 */ /* 0x000fe20007f3e0ff */
[----:B------:R-:W-:Y:S01]  /*2550*/  BSSY B1, `(.L_x_32) ;  /* 0x0000011000017945 */ /* 0x000fe20003800000 */
[----:B------:R-:W-:Y:S02]  /*2560*/  SHF.L.U64.HI R11, R10, 0x4, R11 ;  /* 0x000000040a0b7819 */ /* 0x000fe4000001020b */
[----:B------:R-:W-:Y:S01]  /*2570*/  ISETP.GT.AND P0, PT, R0, 0x8, P0 ;  /* 0x000000080000780c */ /* 0x000fe20000704270 */
[----:B------:R-:W-:Y:S01]  /*2580*/  IMAD.X R9, R9, 0x1, R161, P1 ;  /* 0x0000000109097824 */ /* 0x000fe200008e06a1 */
[----:B------:R-:W-:Y:S01]  /*2590*/  LEA R10, P1, R10, R4, 0x4 ;  /* 0x000000040a0a7211 */ /* 0x000fe200078220ff */
[----:B------:R-:W-:-:S04]  /*25a0*/  IMAD.WIDE.U32 R14, R23, R14, R8 ;  /* 0x0000000e170e7225 */ /* 0x000fc800078e0008 */
[----:B------:R-:W-:Y:S01]  /*25b0*/  IMAD.X R11, R11, 0x1, R5, P1 ;  /* 0x000000010b0b7824 */ /* 0x000fe200008e0605 */
[----:B------:R-:W-:Y:S01]  /*25c0*/  LEA R8, P3, R14, R12, 0x1 ;  /* 0x0000000c0e087211 */ /* 0x000fe200078608ff */
[----:B------:R-:W-:-:S05]  /*25d0*/  IMAD.IADD R9, R159, 0x1, R15 ;  /* 0x000000019f097824 */ /* 0x000fca00078e020f */
[----:B------:R-:W-:Y:S01]  /*25e0*/  LEA.HI.X R9, R14, R13, R9, 0x1, P3 ;  /* 0x0000000d0e097211 */ /* 0x000fe200018f0c09 */
[----:B0-----:R-:W-:-:S05]  /*25f0*/  HADD2.F32 R24, -RZ, R152.H0_H0 ;  /* 0x20000098ff187230 */ /* 0x001fca0000004100 */
[----:B------:R-:W-:-:S04]  /*2600*/  FMUL R25, R24, R155 ;  /* 0x0000009b18197220 */ /* 0x000fc80000400000 */
[----:B------:R-:W-:-:S05]  /*2610*/  FFMA R25, R26, R154, R25 ;  /* 0x0000009a1a197223 */ /* 0x000fca0000000019 */
[----:B------:R-:W-:-:S05]  /*2620*/  F2FP.F16.F32.PACK_AB R25, RZ, R25 ;  /* 0x00000019ff19723e */ /* 0x000fca00000000ff */
[----:B------:R2:W-:Y:S01]  /*2630*/  @P2 STG.E.U16 desc[UR36][R10.64], R25 ;  /* 0x000000190a002986 */ /* 0x0005e2000c101524 */
[----:B------:R-:W-:Y:S05]  /*2640*/  @!P0 BRA `(.L_x_33) ;  /* 0x0000000000048947 */ /* 0x000fea0003800000 */
[----:B------:R0:W5:Y:S02]  /*2650*/  LDG.E.LTC128B.U16 R152, desc[UR36][R8.64+0x2] ;  /* 0x0000022408987981 */ /* 0x000164000c1e1520 */
.L_x_33:
[----:B------:R-:W-:Y:S05]  /*2660*/  BSYNC B1 ;  /* 0x0000000000017941 */ /* 0x000fea0003800000 */
.L_x_32:
[----:B-----5:R-:W-:Y:S01]  /*2670*/  HADD2.F32 R12, -RZ, R152.H0_H0 ;  /* 0x20000098ff0c7230 */ /* 0x020fe20000004100 */
[----:B------:R-:W-:Y:S01]  /*2680*/  ISETP.GT.AND P1, PT, R3, 0x8, PT ;  /* 0x000000080300780c */ /* 0x000fe20003f24270 */
[----:B------:R-:W-:Y:S03]  /*2690*/  BSSY B1, `(.L_x_34) ;  /* 0x0000008000017945 */ /* 0x000fe60003800000 */
[----:B------:R-:W-:Y:S01]  /*26a0*/  FMUL R12, R12, R155 ;  /* 0x0000009b0c0c7220 */ /* 0x000fe20000400000 */
[----:B------:R-:W-:-:S03]  /*26b0*/  ISETP.GT.AND P2, PT, R0, RZ, P1 ;  /* 0x000000ff0000720c */ /* 0x000fc60000f44270 */
[----:B------:R-:W-:-:S05]  /*26c0*/  FFMA R12, R27, R154, R12 ;  /* 0x0000009a1b0c7223 */ /* 0x000fca000000000c */
[----:B------:R-:W-:-:S05]  /*26d0*/  F2FP.F16.F32.PACK_AB R12, RZ, R12 ;  /* 0x0000000cff0c723e */ /* 0x000fca00000000ff */
[----:B------:R3:W-:Y:S01]  /*26e0*/  @P0 STG.E.U16 desc[UR36][R10.64+0x2], R12 ;  /* 0x0000020c0a000986 */ /* 0x0007e2000c101524 */
[----:B------:R-:W-:Y:S05]  /*26f0*/  @!P2 BRA `(.L_x_35) ;  /* 0x000000000004a947 */ /* 0x000fea0003800000 */
[----:B------:R4:W5:Y:S02]  /*2700*/  LDG.E.LTC128B.U16 R152, desc[UR36][R6.64+0x10] ;  /* 0x0000102406987981 */ /* 0x000964000c1e1520 */
.L_x_35:
[----:B------:R-:W-:Y:S05]  /*2710*/  BSYNC B1 ;  /* 0x0000000000017941 */ /* 0x000fea0003800000 */
.L_x_34:
[----:B---3-5:R-:W-:Y:S01]  /*2720*/  HADD2.F32 R12, -RZ, R152.H0_H0 ;  /* 0x20000098ff0c7230 */ /* 0x028fe20000004100 */
        /* <DEDUP_REMOVED lines=9> */
.L_x_37:
[----:B------:R-:W-:Y:S05]  /*27c0*/  BSYNC B1 ;  /* 0x0000000000017941 */ /* 0x000fea0003800000 */
.L_x_36:
[----:B-----5:R-:W-:Y:S01]  /*27d0*/  HADD2.F32 R12, -RZ, R152.H0_H0 ;  /* 0x20000098ff0c7230 */ /* 0x020fe20000004100 */
[----:B------:R-:W-:Y:S01]  /*27e0*/  ISETP.GT.AND P1, PT, R0, 0x8, P1 ;  /* 0x000000080000780c */ /* 0x000fe20000f24270 */
[----:B------:R-:W-:Y:S03]  /*27f0*/  BSSY B1, `(.L_x_38) ;  /* 0x0000007000017945 */ /* 0x000fe60003800000 */
[----:B------:R-:W-:-:S04]  /*2800*/  FMUL R12, R12, R155 ;  /* 0x0000009b0c0c7220 */ /* 0x000fc80000400000 */
[----:B------:R-:W-:-:S05]  /*2810*/  FFMA R12, R29, R154, R12 ;  /* 0x0000009a1d0c7223 */ /* 0x000fca000000000c */
[----:B------:R-:W-:-:S05]  /*2820*/  F2FP.F16.F32.PACK_AB R12, RZ, R12 ;  /* 0x0000000cff0c723e */ /* 0x000fca00000000ff */
[----:B------:R0:W-:Y:S01]  /*2830*/  @P3 STG.E.U16 desc[UR36][R4.64+0x12], R12 ;  /* 0x0000120c04003986 */ /* 0x0001e2000c101524 */
[----:B------:R-:W-:Y:S05]  /*2840*/  @!P1 BRA `(.L_x_39) ;  /* 0x0000000000049947 */ /* 0x000fea0003800000 */
[----:B------:R0:W5:Y:S02]  /*2850*/  LDG.E.LTC128B.U16 R152, desc[UR36][R8.64+0x10] ;  /* 0x0000102408987981 */ /* 0x000164000c1e1520 */
.L_x_39:
[----:B------:R-:W-:Y:S05]  /*2860*/  BSYNC B1 ;  /* 0x0000000000017941 */ /* 0x000fea0003800000 */
.L_x_38:
[----:B0----5:R-:W-:Y:S01]  /*2870*/  HADD2.F32 R12, -RZ, R152.H0_H0 ;  /* 0x20000098ff0c7230 */ /* 0x021fe20000004100 */
[----:B------:R-:W-:Y:S01]  /*2880*/  ISETP.GT.AND P0, PT, R0, 0x8, P0 ;  /* 0x000000080000780c */ /* 0x000fe20000704270 */
[----:B------:R-:W-:Y:S03]  /*2890*/  BSSY B1, `(.L_x_40) ;  /* 0x0000007000017945 */ /* 0x000fe60003800000 */
[----:B---3--:R-:W-:-:S04]  /*28a0*/  FMUL R13, R12, R155 ;  /* 0x0000009b0c0d7220 */ /* 0x008fc80000400000 */
[----:B------:R-:W-:-:S05]  /*28b0*/  FFMA R13, R30, R154, R13 ;  /* 0x0000009a1e0d7223 */ /* 0x000fca000000000d */
[----:B------:R-:W-:-:S05]  /*28c0*/  F2FP.F16.F32.PACK_AB R13, RZ, R13 ;  /* 0x0000000dff0d723e */ /* 0x000fca00000000ff */
[----:B------:R0:W-:Y:S01]  /*28d0*/  @P1 STG.E.U16 desc[UR36][R10.64+0x10], R13 ;  /* 0x0000100d0a001986 */ /* 0x0001e2000c101524 */
[----:B------:R-:W-:Y:S05]  /*28e0*/  @!P0 BRA `(.L_x_41) ;  /* 0x0000000000048947 */ /* 0x000fea0003800000 */
[----:B------:R3:W5:Y:S02]  /*28f0*/  LDG.E.LTC128B.U16 R152, desc[UR36][R8.64+0x12] ;  /* 0x0000122408987981 */ /* 0x000764000c1e1520 */
.L_x_41:
[----:B------:R-:W-:Y:S05]  /*2900*/  BSYNC B1 ;  /* 0x0000000000017941 */ /* 0x000fea0003800000 */
.L_x_40:
        /* <DEDUP_REMOVED lines=10> */
.L_x_43:
[----:B------:R-:W-:Y:S05]  /*29b0*/  BSYNC B1 ;  /* 0x0000000000017941 */ /* 0x000fea0003800000 */
.L_x_42:
[----:B0----5:R-:W-:Y:S01]  /*29c0*/  HADD2.F32 R12, -RZ, R152.H0_H0 ;  /* 0x20000098ff0c7230 */ /* 0x021fe20000004100 */
        /* <DEDUP_REMOVED lines=9> */
.L_x_45:
[----:B------:R-:W-:Y:S05]  /*2a60*/  BSYNC B1 ;  /* 0x0000000000017941 */ /* 0x000fea0003800000 */
.L_x_44:
        /* <DEDUP_REMOVED lines=9> */
.L_x_47:
[----:B------:R-:W-:Y:S05]  /*2b00*/  BSYNC B1 ;  /* 0x0000000000017941 */ /* 0x000fea0003800000 */
.L_x_46:
[----:B0----5:R-:W-:Y:S01]  /*2b10*/  HADD2.F32 R12, -RZ, R152.H0_H0 ;  /* 0x20000098ff0c7230 */ /* 0x021fe20000004100 */
        /* <DEDUP_REMOVED lines=8> */
.L_x_49:
[----:B------:R-:W-:Y:S05]  /*2ba0*/  BSYNC B1 ;  /* 0x0000000000017941 */ /* 0x000fea0003800000 */
.L_x_48:
        /* <DEDUP_REMOVED lines=10> */
.L_x_51:
[----:B------:R-:W-:Y:S05]  /*2c50*/  BSYNC B1 ;  /* 0x0000000000017941 */ /* 0x000fea0003800000 */
.L_x_50:
        /* <DEDUP_REMOVED lines=10> */
.L_x_53:
[----:B------:R-:W-:Y:S05]  /*2d00*/  BSYNC B1 ;  /* 0x0000000000017941 */ /* 0x000fea0003800000 */
.L_x_52:
        /* <DEDUP_REMOVED lines=9> */
.L_x_55:
[----:B------:R-:W-:Y:S05]  /*2da0*/  BSYNC B1 ;  /* 0x0000000000017941 */ /* 0x000fea0003800000 */
.L_x_54:
        /* <DEDUP_REMOVED lines=9> */
.L_x_57:
[----:B------:R-:W-:Y:S05]  /*2e40*/  BSYNC B1 ;  /* 0x0000000000017941 */ /* 0x000fea0003800000 */
.L_x_56:
        /* <DEDUP_REMOVED lines=10> */
.L_x_59:
[----:B------:R-:W-:Y:S05]  /*2ef0*/  BSYNC B1 ;  /* 0x0000000000017941 */ /* 0x000fea0003800000 */
.L_x_58:
        /* <DEDUP_REMOVED lines=10> */
.L_x_61:
[----:B------:R-:W-:Y:S05]  /*2fa0*/  BSYNC B1 ;  /* 0x0000000000017941 */ /* 0x000fea0003800000 */
.L_x_60:
        /* <DEDUP_REMOVED lines=9> */
.L_x_63:
[----:B------:R-:W-:Y:S05]  /*3040*/  BSYNC B1 ;  /* 0x0000000000017941 */ /* 0x000fea0003800000 */
.L_x_62:
        /* <DEDUP_REMOVED lines=9> */
.L_x_65:
[----:B------:R-:W-:Y:S05]  /*30e0*/  BSYNC B1 ;  /* 0x0000000000017941 */ /* 0x000fea0003800000 */
.L_x_64:
        /* <DEDUP_REMOVED lines=10> */
.L_x_67:
[----:B------:R-:W-:Y:S05]  /*3190*/  BSYNC B1 ;  /* 0x0000000000017941 */ /* 0x000fea0003800000 */
.L_x_66:
        /* <DEDUP_REMOVED lines=10> */
.L_x_69:
[----:B------:R-:W-:Y:S05]  /*3240*/  BSYNC B1 ;  /* 0x0000000000017941 */ /* 0x000fea0003800000 */
.L_x_68:
        /* <DEDUP_REMOVED lines=9> */
.L_x_71:
[----:B------:R-:W-:Y:S05]  /*32e0*/  BSYNC B1 ;  /* 0x0000000000017941 */ /* 0x000fea0003800000 */
.L_x_70:
        /* <DEDUP_REMOVED lines=9> */
.L_x_73:
[----:B------:R-:W-:Y:S05]  /*3380*/  BSYNC B1 ;  /* 0x0000000000017941 */ /* 0x000fea0003800000 */
.L_x_72:
        /* <DEDUP_REMOVED lines=10> */
.L_x_75:
[----:B------:R-:W-:Y:S05]  /*3430*/  BSYNC B1 ;  /* 0x0000000000017941 */ /* 0x000fea0003800000 */
.L_x_74:
        /* <DEDUP_REMOVED lines=10> */
.L_x_77:
[----:B------:R-:W-:Y:S05]  /*34e0*/  BSYNC B1 ;  /* 0x0000000000017941 */ /* 0x000fea0003800000 */
.L_x_76:
        /* <DEDUP_REMOVED lines=9> */
.L_x_79:
[----:B------:R-:W-:Y:S05]  /*3580*/  BSYNC B1 ;  /* 0x0000000000017941 */ /* 0x000fea0003800000 */
.L_x_78:
        /* <DEDUP_REMOVED lines=9> */
.L_x_81:
[----:B------:R-:W-:Y:S05]  /*3620*/  BSYNC B1 ;  /* 0x0000000000017941 */ /* 0x000fea0003800000 */
.L_x_80:
        /* <DEDUP_REMOVED lines=10> */
.L_x_83:
[----:B------:R-:W-:Y:S05]  /*36d0*/  BSYNC B1 ;  /* 0x0000000000017941 */ /* 0x000fea0003800000 */
.L_x_82:
        /* <DEDUP_REMOVED lines=10> */
.L_x_85:
[----:B------:R-:W-:Y:S05]  /*3780*/  BSYNC B1 ;  /* 0x0000000000017941 */ /* 0x000fea0003800000 */
.L_x_84:
        /* <DEDUP_REMOVED lines=9> */
.L_x_87:
[----:B------:R-:W-:Y:S05]  /*3820*/  BSYNC B1 ;  /* 0x0000000000017941 */ /* 0x000fea0003800000 */
.L_x_86:
        /* <DEDUP_REMOVED lines=9> */
.L_x_89:
[----:B------:R-:W-:Y:S05]  /*38c0*/  BSYNC B1 ;  /* 0x0000000000017941 */ /* 0x000fea0003800000 */
.L_x_88:
        /* <DEDUP_REMOVED lines=10> */
.L_x_91:
[----:B------:R-:W-:Y:S05]  /*3970*/  BSYNC B1 ;  /* 0x0000000000017941 */ /* 0x000fea0003800000 */
.L_x_90:
        /* <DEDUP_REMOVED lines=10> */
.L_x_93:
[----:B------:R-:W-:Y:S05]  /*3a20*/  BSYNC B1 ;  /* 0x0000000000017941 */ /* 0x000fea0003800000 */
.L_x_92:
        /* <DEDUP_REMOVED lines=9> */
.L_x_95:
[----:B------:R-:W-:Y:S05]  /*3ac0*/  BSYNC B1 ;  /* 0x0000000000017941 */ /* 0x000fea0003800000 */
.L_x_94:
        /* <DEDUP_REMOVED lines=9> */
.L_x_97:
[----:B------:R-:W-:Y:S05]  /*3b60*/  BSYNC B1 ;  /* 0x0000000000017941 */ /* 0x000fea0003800000 */
.L_x_96:
        /* <DEDUP_REMOVED lines=10> */
.L_x_99:
[----:B------:R-:W-:Y:S05]  /*3c10*/  BSYNC B1 ;  /* 0x0000000000017941 */ /* 0x000fea0003800000 */
.L_x_98:
        /* <DEDUP_REMOVED lines=10> */
.L_x_101:
[----:B------:R-:W-:Y:S05]  /*3cc0*/  BSYNC B1 ;  /* 0x0000000000017941 */ /* 0x000fea0003800000 */
.L_x_100:
        /* <DEDUP_REMOVED lines=9> */
.L_x_103:
[----:B------:R-:W-:Y:S05]  /*3d60*/  BSYNC B1 ;  /* 0x0000000000017941 */ /* 0x000fea0003800000 */
.L_x_102:
        /* <DEDUP_REMOVED lines=9> */
.L_x_105:
[----:B------:R-:W-:Y:S05]  /*3e00*/  BSYNC B1 ;  /* 0x0000000000017941 */ /* 0x000fea0003800000 */
.L_x_104:
        /* <DEDUP_REMOVED lines=10> */
.L_x_107:
[----:B------:R-:W-:Y:S05]  /*3eb0*/  BSYNC B1 ;  /* 0x0000000000017941 */ /* 0x000fea0003800000 */
.L_x_106:
        /* <DEDUP_REMOVED lines=10> */
.L_x_109:
[----:B------:R-:W-:Y:S05]  /*3f60*/  BSYNC B1 ;  /* 0x0000000000017941 */ /* 0x000fea0003800000 */
.L_x_108:
        /* <DEDUP_REMOVED lines=9> */
.L_x_111:
[----:B------:R-:W-:Y:S05]  /*4000*/  BSYNC B1 ;  /* 0x0000000000017941 */ /* 0x000fea0003800000 */
.L_x_110:
        /* <DEDUP_REMOVED lines=9> */
.L_x_113:
[----:B------:R-:W-:Y:S05]  /*40a0*/  BSYNC B1 ;  /* 0x0000000000017941 */ /* 0x000fea0003800000 */
.L_x_112:
        /* <DEDUP_REMOVED lines=10> */
.L_x_115:
[----:B------:R-:W-:Y:S05]  /*4150*/  BSYNC B1 ;  /* 0x0000000000017941 */ /* 0x000fea0003800000 */
.L_x_114:
        /* <DEDUP_REMOVED lines=10> */
.L_x_117:
[----:B------:R-:W-:Y:S05]  /*4200*/  BSYNC B1 ;  /* 0x0000000000017941 */ /* 0x000fea0003800000 */
.L_x_116:
        /* <DEDUP_REMOVED lines=9> */
.L_x_119:
[----:B------:R-:W-:Y:S05]  /*42a0*/  BSYNC B1 ;  /* 0x0000000000017941 */ /* 0x000fea0003800000 */
.L_x_118:
        /* <DEDUP_REMOVED lines=9> */
.L_x_121:
[----:B------:R-:W-:Y:S05]  /*4340*/  BSYNC B1 ;  /* 0x0000000000017941 */ /* 0x000fea0003800000 */
.L_x_120:
        /* <DEDUP_REMOVED lines=10> */
.L_x_123:
[----:B------:R-:W-:Y:S05]  /*43f0*/  BSYNC B1 ;  /* 0x0000000000017941 */ /* 0x000fea0003800000 */
.L_x_122:
        /* <DEDUP_REMOVED lines=10> */
.L_x_125:
[----:B------:R-:W-:Y:S05]  /*44a0*/  BSYNC B1 ;  /* 0x0000000000017941 */ /* 0x000fea0003800000 */
.L_x_124:
        /* <DEDUP_REMOVED lines=9> */
.L_x_127:
[----:B------:R-:W-:Y:S05]  /*4540*/  BSYNC B1 ;  /* 0x0000000000017941 */ /* 0x000fea0003800000 */
.L_x_126:
        /* <DEDUP_REMOVED lines=9> */
.L_x_129:
[----:B------:R-:W-:Y:S05]  /*45e0*/  BSYNC B1 ;  /* 0x0000000000017941 */ /* 0x000fea0003800000 */
.L_x_128:
        /* <DEDUP_REMOVED lines=10> */
.L_x_131:
[----:B------:R-:W-:Y:S05]  /*4690*/  BSYNC B1 ;  /* 0x0000000000017941 */ /* 0x000fea0003800000 */
.L_x_130:
        /* <DEDUP_REMOVED lines=10> */
.L_x_133:
[----:B------:R-:W-:Y:S05]  /*4740*/  BSYNC B1 ;  /* 0x0000000000017941 */ /* 0x000fea0003800000 */
.L_x_132:
        /* <DEDUP_REMOVED lines=9> */
.L_x_135:
[----:B------:R-:W-:Y:S05]  /*47e0*/  BSYNC B1 ;  /* 0x0000000000017941 */ /* 0x000fea0003800000 */
.L_x_134:
        /* <DEDUP_REMOVED lines=9> */
.L_x_137:
[----:B------:R-:W-:Y:S05]  /*4880*/  BSYNC B1 ;  /* 0x0000000000017941 */ /* 0x000fea0003800000 */
.L_x_136:
        /* <DEDUP_REMOVED lines=10> */
.L_x_139:
[----:B------:R-:W-:Y:S05]  /*4930*/  BSYNC B1 ;  /* 0x0000000000017941 */ /* 0x000fea0003800000 */
.L_x_138:
        /* <DEDUP_REMOVED lines=10> */
.L_x_141:
[----:B------:R-:W-:Y:S05]  /*49e0*/  BSYNC B1 ;  /* 0x0000000000017941 */ /* 0x000fea0003800000 */
.L_x_140:
        /* <DEDUP_REMOVED lines=9> */
.L_x_143:
[----:B------:R-:W-:Y:S05]  /*4a80*/  BSYNC B1 ;  /* 0x0000000000017941 */ /* 0x000fea0003800000 */
.L_x_142:
        /* <DEDUP_REMOVED lines=9> */
.L_x_145:
[----:B------:R-:W-:Y:S05]  /*4b20*/  BSYNC B1 ;  /* 0x0000000000017941 */ /* 0x000fea0003800000 */
.L_x_144:
        /* <DEDUP_REMOVED lines=10> */
.L_x_147:
[----:B------:R-:W-:Y:S05]  /*4bd0*/  BSYNC B1 ;  /* 0x0000000000017941 */ /* 0x000fea0003800000 */
.L_x_146:
        /* <DEDUP_REMOVED lines=10> */
.L_x_149:
[----:B------:R-:W-:Y:S05]  /*4c80*/  BSYNC B1 ;  /* 0x0000000000017941 */ /* 0x000fea0003800000 */
.L_x_148:
        /* <DEDUP_REMOVED lines=9> */
.L_x_151:
[----:B------:R-:W-:Y:S05]  /*4d20*/  BSYNC B1 ;  /* 0x0000000000017941 */ /* 0x000fea0003800000 */
.L_x_150:
        /* <DEDUP_REMOVED lines=9> */
.L_x_153:
[----:B------:R-:W-:Y:S05]  /*4dc0*/  BSYNC B1 ;  /* 0x0000000000017941 */ /* 0x000fea0003800000 */
.L_x_152:
        /* <DEDUP_REMOVED lines=10> */
.L_x_155:
[----:B------:R-:W-:Y:S05]  /*4e70*/  BSYNC B1 ;  /* 0x0000000000017941 */ /* 0x000fea0003800000 */
.L_x_154:
        /* <DEDUP_REMOVED lines=10> */
.L_x_157:
[----:B------:R-:W-:Y:S05]  /*4f20*/  BSYNC B1 ;  /* 0x0000000000017941 */ /* 0x000fea0003800000 */
.L_x_156:
        /* <DEDUP_REMOVED lines=9> */
.L_x_159:
[----:B------:R-:W-:Y:S05]  /*4fc0*/  BSYNC B1 ;  /* 0x0000000000017941 */ /* 0x000fea0003800000 */
.L_x_158:
        /* <DEDUP_REMOVED lines=9> */
.L_x_161:
[----:B------:R-:W-:Y:S05]  /*5060*/  BSYNC B1 ;  /* 0x0000000000017941 */ /* 0x000fea0003800000 */
.L_x_160:
        /* <DEDUP_REMOVED lines=10> */
.L_x_163:
[----:B------:R-:W-:Y:S05]  /*5110*/  BSYNC B1 ;  /* 0x0000000000017941 */ /* 0x000fea0003800000 */
.L_x_162:
        /* <DEDUP_REMOVED lines=10> */
.L_x_165:
[----:B------:R-:W-:Y:S05]  /*51c0*/  BSYNC B1 ;  /* 0x0000000000017941 */ /* 0x000fea0003800000 */
.L_x_164:
        /* <DEDUP_REMOVED lines=9> */
.L_x_167:
[----:B------:R-:W-:Y:S05]  /*5260*/  BSYNC B1 ;  /* 0x0000000000017941 */ /* 0x000fea0003800000 */
.L_x_166:
        /* <DEDUP_REMOVED lines=9> */
.L_x_169:
[----:B------:R-:W-:Y:S05]  /*5300*/  BSYNC B1 ;  /* 0x0000000000017941 */ /* 0x000fea0003800000 */
.L_x_168:
        /* <DEDUP_REMOVED lines=10> */
.L_x_171:
[----:B------:R-:W-:Y:S05]  /*53b0*/  BSYNC B1 ;  /* 0x0000000000017941 */ /* 0x000fea0003800000 */
.L_x_170:
        /* <DEDUP_REMOVED lines=10> */
.L_x_173:
[----:B------:R-:W-:Y:S05]  /*5460*/  BSYNC B1 ;  /* 0x0000000000017941 */ /* 0x000fea0003800000 */
.L_x_172:
        /* <DEDUP_REMOVED lines=9> */
.L_x_175:
[----:B------:R-:W-:Y:S05]  /*5500*/  BSYNC B1 ;  /* 0x0000000000017941 */ /* 0x000fea0003800000 */
.L_x_174:
        /* <DEDUP_REMOVED lines=9> */
.L_x_177:
[----:B------:R-:W-:Y:S05]  /*55a0*/  BSYNC B1 ;  /* 0x0000000000017941 */ /* 0x000fea0003800000 */
.L_x_176:
        /* <DEDUP_REMOVED lines=10> */
.L_x_179:
[----:B------:R-:W-:Y:S05]  /*5650*/  BSYNC B1 ;  /* 0x0000000000017941 */ /* 0x000fea0003800000 */
.L_x_178:
        /* <DEDUP_REMOVED lines=10> */
.L_x_181:
[----:B------:R-:W-:Y:S05]  /*5700*/  BSYNC B1 ;  /* 0x0000000000017941 */ /* 0x000fea0003800000 */
.L_x_180:
        /* <DEDUP_REMOVED lines=9> */
.L_x_183:
[----:B------:R-:W-:Y:S05]  /*57a0*/  BSYNC B1 ;  /* 0x0000000000017941 */ /* 0x000fea0003800000 */
.L_x_182:
        /* <DEDUP_REMOVED lines=9> */
.L_x_185:
[----:B------:R-:W-:Y:S05]  /*5840*/  BSYNC B1 ;  /* 0x0000000000017941 */ /* 0x000fea0003800000 */
.L_x_184:
        /* <DEDUP_REMOVED lines=10> */
.L_x_187:
[----:B------:R-:W-:Y:S05]  /*58f0*/  BSYNC B1 ;  /* 0x0000000000017941 */ /* 0x000fea0003800000 */
.L_x_186:
        /* <DEDUP_REMOVED lines=10> */
.L_x_189:
[----:B------:R-:W-:Y:S05]  /*59a0*/  BSYNC B1 ;  /* 0x0000000000017941 */ /* 0x000fea0003800000 */
.L_x_188:
        /* <DEDUP_REMOVED lines=9> */
.L_x_191:
[----:B------:R-:W-:Y:S05]  /*5a40*/  BSYNC B1 ;  /* 0x0000000000017941 */ /* 0x000fea0003800000 */
.L_x_190:
        /* <DEDUP_REMOVED lines=9> */
.L_x_193:
[----:B------:R-:W-:Y:S05]  /*5ae0*/  BSYNC B1 ;  /* 0x0000000000017941 */ /* 0x000fea0003800000 */
.L_x_192:
        /* <DEDUP_REMOVED lines=10> */
.L_x_195:
[----:B------:R-:W-:Y:S05]  /*5b90*/  BSYNC B1 ;  /* 0x0000000000017941 */ /* 0x000fea0003800000 */
.L_x_194:
        /* <DEDUP_REMOVED lines=10> */
.L_x_197:
[----:B------:R-:W-:Y:S05]  /*5c40*/  BSYNC B1 ;  /* 0x0000000000017941 */ /* 0x000fea0003800000 */
.L_x_196:
        /* <DEDUP_REMOVED lines=9> */
.L_x_199:
[----:B------:R-:W-:Y:S05]  /*5ce0*/  BSYNC B1 ;  /* 0x0000000000017941 */ /* 0x000fea0003800000 */
.L_x_198:
        /* <DEDUP_REMOVED lines=9> */
.L_x_201:
[----:B------:R-:W-:Y:S05]  /*5d80*/  BSYNC B1 ;  /* 0x0000000000017941 */ /* 0x000fea0003800000 */
.L_x_200:
        /* <DEDUP_REMOVED lines=10> */
.L_x_203:
[----:B------:R-:W-:Y:S05]  /*5e30*/  BSYNC B1 ;  /* 0x0000000000017941 */ /* 0x000fea0003800000 */
.L_x_202:
        /* <DEDUP_REMOVED lines=10> */
.L_x_205:
[----:B------:R-:W-:Y:S05]  /*5ee0*/  BSYNC B1 ;  /* 0x0000000000017941 */ /* 0x000fea0003800000 */
.L_x_204:
        /* <DEDUP_REMOVED lines=9> */
.L_x_207:
[----:B------:R-:W-:Y:S05]  /*5f80*/  BSYNC B1 ;  /* 0x0000000000017941 */ /* 0x000fea0003800000 */
.L_x_206:
        /* <DEDUP_REMOVED lines=9> */
.L_x_209:
[----:B------:R-:W-:Y:S05]  /*6020*/  BSYNC B1 ;  /* 0x0000000000017941 */ /* 0x000fea0003800000 */
.L_x_208:
        /* <DEDUP_REMOVED lines=10> */
.L_x_211:
[----:B------:R-:W-:Y:S05]  /*60d0*/  BSYNC B1 ;  /* 0x0000000000017941 */ /* 0x000fea0003800000 */
.L_x_210:
        /* <DEDUP_REMOVED lines=10> */
.L_x_213:
[----:B------:R-:W-:Y:S05]  /*6180*/  BSYNC B1 ;  /* 0x0000000000017941 */ /* 0x000fea0003800000 */
.L_x_212:
        /* <DEDUP_REMOVED lines=9> */
.L_x_215:
[----:B------:R-:W-:Y:S05]  /*6220*/  BSYNC B1 ;  /* 0x0000000000017941 */ /* 0x000fea0003800000 */
.L_x_214:
        /* <DEDUP_REMOVED lines=9> */
.L_x_217:
[----:B------:R-:W-:Y:S05]  /*62c0*/  BSYNC B1 ;  /* 0x0000000000017941 */ /* 0x000fea0003800000 */
.L_x_216:
        /* <DEDUP_REMOVED lines=10> */
.L_x_219:
[----:B------:R-:W-:Y:S05]  /*6370*/  BSYNC B1 ;  /* 0x0000000000017941 */ /* 0x000fea0003800000 */
.L_x_218:
        /* <DEDUP_REMOVED lines=10> */
.L_x_221:
[----:B------:R-:W-:Y:S05]  /*6420*/  BSYNC B1 ;  /* 0x0000000000017941 */ /* 0x000fea0003800000 */
.L_x_220:
        /* <DEDUP_REMOVED lines=9> */
.L_x_223:
[----:B------:R-:W-:Y:S05]  /*64c0*/  BSYNC B1 ;  /* 0x0000000000017941 */ /* 0x000fea0003800000 */
.L_x_222:
        /* <DEDUP_REMOVED lines=9> */
.L_x_225:
[----:B------:R-:W-:Y:S05]  /*6560*/  BSYNC B1 ;  /* 0x0000000000017941 */ /* 0x000fea0003800000 */
.L_x_224:
        /* <DEDUP_REMOVED lines=10> */
.L_x_227:
[----:B------:R-:W-:Y:S05]  /*6610*/  BSYNC B1 ;  /* 0x0000000000017941 */ /* 0x000fea0003800000 */
.L_x_226:
        /* <DEDUP_REMOVED lines=10> */
.L_x_229:
[----:B------:R-:W-:Y:S05]  /*66c0*/  BSYNC B1 ;  /* 0x0000000000017941 */ /* 0x000fea0003800000 */
.L_x_228:
        /* <DEDUP_REMOVED lines=9> */
.L_x_231:
[----:B------:R-:W-:Y:S05]  /*6760*/  BSYNC B1 ;  /* 0x0000000000017941 */ /* 0x000fea0003800000 */
.L_x_230:
        /* <DEDUP_REMOVED lines=9> */
.L_x_233:
[----:B------:R-:W-:Y:S05]  /*6800*/  BSYNC B1 ;  /* 0x0000000000017941 */ /* 0x000fea0003800000 */
.L_x_232:
        /* <DEDUP_REMOVED lines=10> */
.L_x_235:
[----:B------:R-:W-:Y:S05]  /*68b0*/  BSYNC B1 ;  /* 0x0000000000017941 */ /* 0x000fea0003800000 */
.L_x_234:
        /* <DEDUP_REMOVED lines=10> */
.L_x_237:
[----:B------:R-:W-:Y:S05]  /*6960*/  BSYNC B1 ;  /* 0x0000000000017941 */ /* 0x000fea0003800000 */
.L_x_236:
        /* <DEDUP_REMOVED lines=9> */
.L_x_239:
[----:B------:R-:W-:Y:S05]  /*6a00*/  BSYNC B1 ;  /* 0x0000000000017941 */ /* 0x000fea0003800000 */
.L_x_238:
        /* <DEDUP_REMOVED lines=9> */
.L_x_241:
[----:B------:R-:W-:Y:S05]  /*6aa0*/  BSYNC B1 ;  /* 0x0000000000017941 */ /* 0x000fea0003800000 */
.L_x_240:
        /* <DEDUP_REMOVED lines=10> */
.L_x_243:
[----:B------:R-:W-:Y:S05]  /*6b50*/  BSYNC B1 ;  /* 0x0000000000017941 */ /* 0x000fea0003800000 */
.L_x_242:
        /* <DEDUP_REMOVED lines=10> */
.L_x_245:
[----:B------:R-:W-:Y:S05]  /*6c00*/  BSYNC B1 ;  /* 0x0000000000017941 */ /* 0x000fea0003800000 */
.L_x_244:
        /* <DEDUP_REMOVED lines=9> */
.L_x_247:
[----:B------:R-:W-:Y:S05]  /*6ca0*/  BSYNC B1 ;  /* 0x0000000000017941 */ /* 0x000fea0003800000 */
.L_x_246:
        /* <DEDUP_REMOVED lines=9> */
.L_x_249:
[----:B------:R-:W-:Y:S05]  /*6d40*/  BSYNC B1 ;  /* 0x0000000000017941 */ /* 0x000fea0003800000 */
.L_x_248:
        /* <DEDUP_REMOVED lines=10> */
.L_x_251:
[----:B------:R-:W-:Y:S05]  /*6df0*/  BSYNC B1 ;  /* 0x0000000000017941 */ /* 0x000fea0003800000 */
.L_x_250:
        /* <DEDUP_REMOVED lines=10> */
.L_x_253:
[----:B------:R-:W-:Y:S05]  /*6ea0*/  BSYNC B1 ;  /* 0x0000000000017941 */ /* 0x000fea0003800000 */
.L_x_252:
        /* <DEDUP_REMOVED lines=9> */
.L_x_255:
[----:B------:R-:W-:Y:S05]  /*6f40*/  BSYNC B1 ;  /* 0x0000000000017941 */ /* 0x000fea0003800000 */
.L_x_254:
        /* <DEDUP_REMOVED lines=9> */
.L_x_257:
[----:B------:R-:W-:Y:S05]  /*6fe0*/  BSYNC B1 ;  /* 0x0000000000017941 */ /* 0x000fea0003800000 */
.L_x_256:
        /* <DEDUP_REMOVED lines=10> */
.L_x_259:
[----:B------:R-:W-:Y:S05]  /*7090*/  BSYNC B1 ;  /* 0x0000000000017941 */ /* 0x000fea0003800000 */
.L_x_258:
        /* <DEDUP_REMOVED lines=10> */
.L_x_261:
[----:B------:R-:W-:Y:S05]  /*7140*/  BSYNC B1 ;  /* 0x0000000000017941 */ /* 0x000fea0003800000 */
.L_x_260:
        /* <DEDUP_REMOVED lines=9> */
.L_x_263:
[----:B------:R-:W-:Y:S05]  /*71e0*/  BSYNC B1 ;  /* 0x0000000000017941 */ /* 0x000fea0003800000 */
.L_x_262:
        /* <DEDUP_REMOVED lines=9> */
.L_x_265:
[----:B------:R-:W-:Y:S05]  /*7280*/  BSYNC B1 ;  /* 0x0000000000017941 */ /* 0x000fea0003800000 */
.L_x_264:
        /* <DEDUP_REMOVED lines=10> */
.L_x_267:
[----:B------:R-:W-:Y:S05]  /*7330*/  BSYNC B1 ;  /* 0x0000000000017941 */ /* 0x000fea0003800000 */
.L_x_266:
        /* <DEDUP_REMOVED lines=10> */
.L_x_269:
[----:B------:R-:W-:Y:S05]  /*73e0*/  BSYNC B1 ;  /* 0x0000000000017941 */ /* 0x000fea0003800000 */
.L_x_268:
        /* <DEDUP_REMOVED lines=9> */
.L_x_271:
[----:B------:R-:W-:Y:S05]  /*7480*/  BSYNC B1 ;  /* 0x0000000000017941 */ /* 0x000fea0003800000 */
.L_x_270:
        /* <DEDUP_REMOVED lines=9> */
.L_x_273:
[----:B------:R-:W-:Y:S05]  /*7520*/  BSYNC B1 ;  /* 0x0000000000017941 */ /* 0x000fea0003800000 */
.L_x_272:
        /* <DEDUP_REMOVED lines=10> */
.L_x_275:
[----:B------:R-:W-:Y:S05]  /*75d0*/  BSYNC B1 ;  /* 0x0000000000017941 */ /* 0x000fea0003800000 */
.L_x_274:
        /* <DEDUP_REMOVED lines=10> */
.L_x_277:
[----:B------:R-:W-:Y:S05]  /*7680*/  BSYNC B1 ;  /* 0x0000000000017941 */ /* 0x000fea0003800000 */
.L_x_276:
[----:B01--45:R-:W-:Y:S01]  /*7690*/  HADD2.F32 R6, -RZ, R152.H0_H0 ;  /* 0x20000098ff067230 */ /* 0x033fe20000004100 */
        /* <DEDUP_REMOVED lines=8> */
.L_x_279:
[----:B------:R-:W-:Y:S05]  /*7720*/  BSYNC B1 ;  /* 0x0000000000017941 */ /* 0x000fea0003800000 */
.L_x_278:
[----:B0-2--5:R-:W-:Y:S01]  /*7730*/  HADD2.F32 R4, -RZ, R152.H0_H0 ;  /* 0x20000098ff047230 */ /* 0x025fe20000004100 */
[----:B------:R-:W-:Y:S01]  /*7740*/  ISETP.GT.AND P0, PT, R0, 0x8, P0 ;  /* 0x000000080000780c */ /* 0x000fe20000704270 */
[----:B------:R-:W-:Y:S01]  /*7750*/  @P1 IMAD.MOV.U32 R5, RZ, RZ, R11 ;  /* 0x000000ffff051224 */ /* 0x000fe200078e000b */
[----:B------:R-:W-:Y:S02]  /*7760*/  BSSY B1, `(.L_x_280) ;  /* 0x0000008000017945 */ /* 0x000fe40003800000 */
[----:B------:R-:W-:Y:S01]  /*7770*/  FMUL R3, R4, R155 ;  /* 0x0000009b04037220 */ /* 0x000fe20000400000 */
[----:B------:R-:W-:-:S03]  /*7780*/  @P1 IMAD.MOV.U32 R4, RZ, RZ, R10 ;  /* 0x000000ffff041224 */ /* 0x000fc600078e000a */
[----:B------:R-:W-:-:S05]  /*7790*/  FFMA R3, R150, R154, R3 ;  /* 0x0000009a96037223 */ /* 0x000fca0000000003 */
[----:B------:R-:W-:-:S05]  /*77a0*/  F2FP.F16.F32.PACK_AB R3, RZ, R3 ;  /* 0x00000003ff03723e */ /* 0x000fca00000000ff */
[----:B------:R0:W-:Y:S01]  /*77b0*/  @P1 STG.E.U16 desc[UR36][R4.64+0x1f0], R3 ;  /* 0x0001f00304001986 */ /* 0x0001e2000c101524 */
[----:B------:R-:W-:Y:S05]  /*77c0*/  @!P0 BRA `(.L_x_281) ;  /* 0x0000000000048947 */ /* 0x000fea0003800000 */
[----:B------:R2:W5:Y:S02]  /*77d0*/  LDG.E.LTC128B.U16 R152, desc[UR36][R8.64+0x1f2] ;  /* 0x0001f22408987981 */ /* 0x000564000c1e1520 */
.L_x_281:
[----:B------:R-:W-:Y:S05]  /*77e0*/  BSYNC B1 ;  /* 0x0000000000017941 */ /* 0x000fea0003800000 */
.L_x_280:
[----:B------:R-:W-:Y:S05]  /*77f0*/  @!P0 BRA `(.L_x_282) ;  /* 0x0000002400308947 */ /* 0x000fea0003800000 */
[----:B-----5:R-:W-:-:S05]  /*7800*/  HADD2.F32 R152, -RZ, R152.H0_H0 ;  /* 0x20000098ff987230 */ /* 0x020fca0000004100 */
[----:B------:R-:W-:-:S04]  /*7810*/  FMUL R152, R152, R155 ;  /* 0x0000009b98987220 */ /* 0x000fc80000400000 */
[----:B------:R-:W-:-:S05]  /*7820*/  FFMA R152, R151, R154, R152 ;  /* 0x0000009a97987223 */ /* 0x000fca0000000098 */
[----:B------:R-:W-:-:S05]  /*7830*/  F2FP.F16.F32.PACK_AB R152, RZ, R152 ;  /* 0x00000098ff98723e */ /* 0x000fca00000000ff */
[----:B------:R4:W-:Y:S01]  /*7840*/  STG.E.U16 desc[UR36][R10.64+0x1f2], R152 ;  /* 0x0001f2980a007986 */ /* 0x0009e2000c101524 */
[----:B------:R-:W-:Y:S05]  /*7850*/  BRA `(.L_x_282) ;  /* 0x0000002400187947 */ /* 0x000fea0003800000 */
.L_x_29:
[----:B------:R-:W-:Y:S01]  /*7860*/  ISETP.GT.AND P0, PT, R3, 0x1, PT ;  /* 0x000000010300780c */ /* 0x000fe20003f04270 */
[----:B------:R-:W-:Y:S01]  /*7870*/  ULDC.64 UR4, c[0x0][0x5c0] ;  /* 0x0001700000047ab9 */ /* 0x000fe20000000a00 */
[-C--:B------:R-:W-:Y:S01]  /*7880*/  FMUL R24, R24, R154.reuse ;  /* 0x0000009a18187220 */ /* 0x080fe20000400000 */
[-C--:B------:R-:W-:Y:S01]  /*7890*/  FMUL R25, R25, R154.reuse ;  /* 0x0000009a19197220 */ /* 0x080fe20000400000 */
[----:B------:R-:W-:Y:S01]  /*78a0*/  ISETP.GT.AND P3, PT, R0, RZ, P0 ;  /* 0x000000ff0000720c */ /* 0x000fe20000764270 */
[-C--:B------:R-:W-:Y:S01]  /*78b0*/  FMUL R26, R26, R154.reuse ;  /* 0x0000009a1a1a7220 */ /* 0x080fe20000400000 */
[----:B------:R-:W-:Y:S01]  /*78c0*/  LEA R4, P4, R160, UR4, 0x1 ;  /* 0x00000004a0047c11 */ /* 0x000fe2000f8808ff */
[----:B------:R-:W-:Y:S01]  /*78d0*/  FMUL R27, R27, R154 ;  /* 0x0000009a1b1b7220 */ /* 0x000fe20000400000 */
[----:B------:R-:W-:Y:S01]  /*78e0*/  F2FP.F16.F32.PACK_AB R24, RZ, R24 ;  /* 0x00000018ff18723e */ /* 0x000fe200000000ff */
[-C--:B------:R-:W-:Y:S01]  /*78f0*/  FMUL R28, R28, R154.reuse ;  /* 0x0000009a1c1c7220 */ /* 0x080fe20000400000 */
[----:B------:R-:W-:Y:S01]  /*7900*/  LEA.HI.X R5, R160, UR5, R169, 0x1, P4 ;  /* 0x00000005a0057c11 */ /* 0x000fe2000a0f0ca9 */
[-C--:B------:R-:W-:Y:S01]  /*7910*/  FMUL R29, R29, R154.reuse ;  /* 0x0000009a1d1d7220 */ /* 0x080fe20000400000 */
[----:B------:R-:W-:Y:S01]  /*7920*/  F2FP.F16.F32.PACK_AB R25, RZ, R25 ;  /* 0x00000019ff19723e */ /* 0x000fe200000000ff */
[-C--:B------:R-:W-:Y:S01]  /*7930*/  FMUL R30, R30, R154.reuse ;  /* 0x0000009a1e1e7220 */ /* 0x080fe20000400000 */
[----:B------:R-:W-:Y:S01]  /*7940*/  SHF.L.U64.HI R11, R10, 0x4, R11 ;  /* 0x000000040a0b7819 */ /* 0x000fe2000001020b */
[----:B------:R-:W-:Y:S01]  /*7950*/  @P1 STG.E.U16 desc[UR36][R4.64], R24 ;  /* 0x0000001804001986 */ /* 0x000fe2000c101524 */
[----:B------:R-:W-:Y:S01]  /*7960*/  ISETP.GT.AND P1, PT, R3, 0x8, PT ;  /* 0x000000080300780c */ /* 0x000fe20003f24270 */
[----:B------:R-:W-:Y:S01]  /*7970*/  FMUL R31, R31, R154 ;  /* 0x0000009a1f1f7220 */ /* 0x000fe20000400000 */
[----:B------:R-:W-:Y:S01]  /*7980*/  ISETP.GT.AND P4, PT, R0, 0x8, P0 ;  /* 0x000000080000780c */ /* 0x000fe20000784270 */
[----:B------:R-:W-:Y:S01]  /*7990*/  @P3 STG.E.U16 desc[UR36][R4.64+0x2], R25 ;  /* 0x0000021904003986 */ /* 0x000fe2000c101524 */
[----:B------:R-:W-:Y:S01]  /*79a0*/  LEA R6, P3, R10, R4, 0x4 ;  /* 0x000000040a067211 */ /* 0x000fe200078620ff */
[-C--:B------:R-:W-:Y:S01]  /*79b0*/  FMUL R32, R32, R154.reuse ;  /* 0x0000009a20207220 */ /* 0x080fe20000400000 */
[C---:B------:R-:W-:Y:S01]  /*79c0*/  ISETP.GT.AND P2, PT, R0.reuse, 0x8, P2 ;  /* 0x000000080000780c */ /* 0x040fe20001744270 */
[-C--:B------:R-:W-:Y:S01]  /*79d0*/  FMUL R33, R33, R154.reuse ;  /* 0x0000009a21217220 */ /* 0x080fe20000400000 */
[----:B------:R-:W-:Y:S01]  /*79e0*/  ISETP.GT.AND P0, PT, R3, 0x9, PT ;  /* 0x000000090300780c */ /* 0x000fe20003f04270 */
[----:B------:R-:W-:Y:S01]  /*79f0*/  IMAD.X R7, R11, 0x1, R5, P3 ;  /* 0x000000010b077824 */ /* 0x000fe200018e0605 */
[----:B------:R-:W-:Y:S01]  /*7a00*/  ISETP.GT.AND P5, PT, R0, RZ, P1 ;  /* 0x000000ff0000720c */ /* 0x000fe20000fa4270 */
[-C--:B------:R-:W-:Y:S01]  /*7a10*/  FMUL R34, R34, R154.reuse ;  /* 0x0000009a22227220 */ /* 0x080fe20000400000 */
[----:B------:R-:W-:Y:S01]  /*7a20*/  ISETP.GT.AND P3, PT, R0, RZ, P0 ;  /* 0x000000ff0000720c */ /* 0x000fe20000764270 */
[----:B------:R-:W-:Y:S01]  /*7a30*/  FMUL R35, R35, R154 ;  /* 0x0000009a23237220 */ /* 0x000fe20000400000 */
[----:B------:R-:W-:Y:S01]  /*7a40*/  F2FP.F16.F32.PACK_AB R26, RZ, R26 ;  /* 0x0000001aff1a723e */ /* 0x000fe200000000ff */
[-C--:B------:R-:W-:Y:S01]  /*7a50*/  FMUL R36, R36, R154.reuse ;  /* 0x0000009a24247220 */ /* 0x080fe20000400000 */
[----:B------:R-:W-:Y:S01]  /*7a60*/  F2FP.F16.F32.PACK_AB R27, RZ, R27 ;  /* 0x0000001bff1b723e */ /* 0x000fe200000000ff */
[----:B------:R-:W-:Y:S01]  /*7a70*/  FMUL R37, R37, R154 ;  /* 0x0000009a25257220 */ /* 0x000fe20000400000 */
[----:B------:R-:W-:Y:S01]  /*7a80*/  F2FP.F16.F32.PACK_AB R28, RZ, R28 ;  /* 0x0000001cff1c723e */ /* 0x000fe200000000ff */
[----:B------:R-:W-:Y:S01]  /*7a90*/  @P2 STG.E.U16 desc[UR36][R6.64], R26 ;  /* 0x0000001a06002986 */ /* 0x000fe2000c101524 */
[----:B------:R-:W-:Y:S01]  /*7aa0*/  F2FP.F16.F32.PACK_AB R29, RZ, R29 ;  /* 0x0000001dff1d723e */ /* 0x000fe200000000ff */
[-C--:B------:R-:W-:Y:S01]  /*7ab0*/  FMUL R38, R38, R154.reuse ;  /* 0x0000009a26267220 */ /* 0x080fe20000400000 */
[C---:B------:R-:W-:Y:S01]  /*7ac0*/  ISETP.GT.AND P2, PT, R0.reuse, 0x8, P1 ;  /* 0x000000080000780c */ /* 0x040fe20000f44270 */
[----:B------:R-:W-:Y:S01]  /*7ad0*/  @P4 STG.E.U16 desc[UR36][R6.64+0x2], R27 ;  /* 0x0000021b06004986 */ /* 0x000fe2000c101524 */
[----:B------:R-:W-:Y:S01]  /*7ae0*/  ISETP.GT.AND P1, PT, R3, 0x10, PT ;  /* 0x000000100300780c */ /* 0x000fe20003f24270 */
[----:B------:R-:W-:Y:S01]  /*7af0*/  FMUL R39, R39, R154 ;  /* 0x0000009a27277220 */ /* 0x000fe20000400000 */
[----:B------:R-:W-:Y:S01]  /*7b00*/  F2FP.F16.F32.PACK_AB R30, RZ, R30 ;  /* 0x0000001eff1e723e */ /* 0x000fe200000000ff */
[----:B------:R-:W-:Y:S01]  /*7b10*/  @P5 STG.E.U16 desc[UR36][R4.64+0x10], R28 ;  /* 0x0000101c04005986 */ /* 0x000fe2000c101524 */
[----:B------:R-:W-:Y:S01]  /*7b20*/  ISETP.GT.AND P4, PT, R0, RZ, P1 ;  /* 0x000000ff0000720c */ /* 0x000fe20000f84270 */
[-C--:B------:R-:W-:Y:S01]  /*7b30*/  FMUL R40, R40, R154.reuse ;  /* 0x0000009a28287220 */ /* 0x080fe20000400000 */
[----:B------:R-:W-:Y:S01]  /*7b40*/  F2FP.F16.F32.PACK_AB R31, RZ, R31 ;  /* 0x0000001fff1f723e */ /* 0x000fe200000000ff */
[----:B------:R-:W-:Y:S01]  /*7b50*/  @P3 STG.E.U16 desc[UR36][R4.64+0x12], R29 ;  /* 0x0000121d04003986 */ /* 0x000fe2000c101524 */
[----:B------:R-:W-:Y:S01]  /*7b60*/  ISETP.GT.AND P3, PT, R0, 0x8, P0 ;  /* 0x000000080000780c */ /* 0x000fe20000764270 */
[----:B------:R-:W-:Y:S01]  /*7b70*/  FMUL R41, R41, R154 ;  /* 0x0000009a29297220 */ /* 0x000fe20000400000 */
[----:B------:R-:W-:Y:S01]  /*7b80*/  ISETP.GT.AND P0, PT, R3, 0x11, PT ;  /* 0x000000110300780c */ /* 0x000fe20003f04270 */
[----:B------:R-:W-:Y:S01]  /*7b90*/  @P2 STG.E.U16 desc[UR36][R6.64+0x10], R30 ;  /* 0x0000101e06002986 */ /* 0x000fe2000c101524 */
[----:B------:R-:W-:Y:S01]  /*7ba0*/  F2FP.F16.F32.PACK_AB R32, RZ, R32 ;  /* 0x00000020ff20723e */ /* 0x000fe200000000ff */
[-C--:B------:R-:W-:Y:S01]  /*7bb0*/  FMUL R42, R42, R154.reuse ;  /* 0x0000009a2a2a7220 */ /* 0x080fe20000400000 */
[C---:B------:R-:W-:Y:S01]  /*7bc0*/  ISETP.GT.AND P5, PT, R0.reuse, RZ, P0 ;  /* 0x000000ff0000720c */ /* 0x040fe200007a4270 */
[-C--:B------:R-:W-:Y:S01]  /*7bd0*/  FMUL R43, R43, R154.reuse ;  /* 0x0000009a2b2b7220 */ /* 0x080fe20000400000 */
[----:B------:R-:W-:Y:S01]  /*7be0*/  ISETP.GT.AND P2, PT, R0, 0x8, P1 ;  /* 0x000000080000780c */ /* 0x000fe20000f44270 */
[-C--:B------:R-:W-:Y:S01]  /*7bf0*/  FMUL R44, R44, R154.reuse ;  /* 0x0000009a2c2c7220 */ /* 0x080fe20000400000 */
[----:B------:R-:W-:Y:S01]  /*7c00*/  ISETP.GT.AND P1, PT, R3, 0x18, PT ;  /* 0x000000180300780c */ /* 0x000fe20003f24270 */
[-C--:B------:R-:W-:Y:S01]  /*7c10*/  FMUL R45, R45, R154.reuse ;  /* 0x0000009a2d2d7220 */ /* 0x080fe20000400000 */
[----:B------:R-:W-:Y:S01]  /*7c20*/  F2FP.F16.F32.PACK_AB R33, RZ, R33 ;  /* 0x00000021ff21723e */ /* 0x000fe200000000ff */
[----:B------:R-:W-:Y:S01]  /*7c30*/  @P3 STG.E.U16 desc[UR36][R6.64+0x12], R31 ;  /* 0x0000121f06003986 */ /* 0x000fe2000c101524 */
[----:B------:R-:W-:Y:S01]  /*7c40*/  ISETP.GT.AND P3, PT, R0, 0x8, P0 ;  /* 0x000000080000780c */ /* 0x000fe20000764270 */
[-C--:B------:R-:W-:Y:S01]  /*7c50*/  FMUL R46, R46, R154.reuse ;  /* 0x0000009a2e2e7220 */ /* 0x080fe20000400000 */
[----:B------:R-:W-:Y:S01]  /*7c60*/  ISETP.GT.AND P0, PT, R3, 0x19, PT ;  /* 0x000000190300780c */ /* 0x000fe20003f04270 */
[----:B------:R-:W-:Y:S01]  /*7c70*/  @P4 STG.E.U16 desc[UR36][R4.64+0x20], R32 ;  /* 0x0000202004004986 */ /* 0x000fe2000c101524 */
[C---:B------:R-:W-:Y:S01]  /*7c80*/  ISETP.GT.AND P4, PT, R0.reuse, RZ, P1 ;  /* 0x000000ff0000720c */ /* 0x040fe20000f84270 */
[----:B------:R-:W-:Y:S01]  /*7c90*/  FMUL R47, R47, R154 ;  /* 0x0000009a2f2f7220 */ /* 0x000fe20000400000 */
[----:B------:R-:W-:Y:S01]  /*7ca0*/  F2FP.F16.F32.PACK_AB R34, RZ, R34 ;  /* 0x00000022ff22723e */ /* 0x000fe200000000ff */
[----:B------:R-:W-:Y:S01]  /*7cb0*/  @P5 STG.E.U16 desc[UR36][R4.64+0x22], R33 ;  /* 0x0000222104005986 */ /* 0x000fe2000c101524 */
[----:B------:R-:W-:Y:S01]  /*7cc0*/  ISETP.GT.AND P5, PT, R0, RZ, P0 ;  /* 0x000000ff0000720c */ /* 0x000fe200007a4270 */
[----:B------:R-:W-:Y:S01]  /*7cd0*/  FMUL R48, R48, R154 ;  /* 0x0000009a30307220 */ /* 0x000fe20000400000 */
[----:B------:R-:W-:Y:S01]  /*7ce0*/  F2FP.F16.F32.PACK_AB R35, RZ, R35 ;  /* 0x00000023ff23723e */ /* 0x000fe200000000ff */
[----:B------:R-:W-:Y:S01]  /*7cf0*/  @P2 STG.E.U16 desc[UR36][R6.64+0x20], R34 ;  /* 0x0000202206002986 */ /* 0x000fe2000c101524 */
[----:B------:R-:W-:Y:S01]  /*7d00*/  F2FP.F16.F32.PACK_AB R36, RZ, R36 ;  /* 0x00000024ff24723e */ /* 0x000fe200000000ff */
[-C--:B------:R-:W-:Y:S01]  /*7d10*/  FMUL R49, R49, R154.reuse ;  /* 0x0000009a31317220 */ /* 0x080fe20000400000 */
[----:B------:R-:W-:Y:S01]  /*7d20*/  ISETP.GT.AND P2, PT, R0, 0x8, P1 ;  /* 0x000000080000780c */ /* 0x000fe20000f44270 */
[----:B------:R-:W-:Y:S01]  /*7d30*/  @P3 STG.E.U16 desc[UR36][R6.64+0x22], R35 ;  /* 0x0000222306003986 */ /* 0x000fe2000c101524 */
[----:B------:R-:W-:Y:S01]  /*7d40*/  ISETP.GT.AND P1, PT, R3, 0x20, PT ;  /* 0x000000200300780c */ /* 0x000fe20003f24270 */
[-C--:B------:R-:W-:Y:S01]  /*7d50*/  FMUL R50, R50, R154.reuse ;  /* 0x0000009a32327220 */ /* 0x080fe20000400000 */
[----:B------:R-:W-:Y:S01]  /*7d60*/  F2FP.F16.F32.PACK_AB R37, RZ, R37 ;  /* 0x00000025ff25723e */ /* 0x000fe200000000ff */
[----:B------:R-:W-:Y:S01]  /*7d70*/  @P4 STG.E.U16 desc[UR36][R4.64+0x30], R36 ;  /* 0x0000302404004986 */ /* 0x000fe2000c101524 */
[C---:B------:R-:W-:Y:S01]  /*7d80*/  ISETP.GT.AND P3, PT, R0.reuse, 0x8, P0 ;  /* 0x000000080000780c */ /* 0x040fe20000764270 */
[-C--:B------:R-:W-:Y:S01]  /*7d90*/  FMUL R51, R51, R154.reuse ;  /* 0x0000009a33337220 */ /* 0x080fe20000400000 */
[----:B------:R-:W-:Y:S01]  /*7da0*/  ISETP.GT.AND P0, PT, R3, 0x21, PT ;  /* 0x000000210300780c */ /* 0x000fe20003f04270 */
[----:B------:R-:W-:Y:S01]  /*7db0*/  @P5 STG.E.U16 desc[UR36][R4.64+0x32], R37 ;  /* 0x0000322504005986 */ /* 0x000fe2000c101524 */
[----:B------:R-:W-:Y:S01]  /*7dc0*/  ISETP.GT.AND P4, PT, R0, RZ, P1 ;  /* 0x000000ff0000720c */ /* 0x000fe20000f84270 */
[----:B------:R-:W-:Y:S01]  /*7dd0*/  FMUL R52, R52, R154 ;  /* 0x0000009a34347220 */ /* 0x000fe20000400000 */
[----:B------:R-:W-:Y:S01]  /*7de0*/  F2FP.F16.F32.PACK_AB R38, RZ, R38 ;  /* 0x00000026ff26723e */ /* 0x000fe200000000ff */
[-C--:B------:R-:W-:Y:S01]  /*7df0*/  FMUL R53, R53, R154.reuse ;  /* 0x0000009a35357220 */ /* 0x080fe20000400000 */
        /* <DEDUP_REMOVED lines=325> */
[----:B------:R-:W-:Y:S01]  /*9250*/  FMUL R151, R151, R154 ;  /* 0x0000009a97977220 */ /* 0x000fe20000400000 */
[----:B------:R-:W-:Y:S01]  /*9260*/  ISETP.GT.AND P2, PT, R0, 0x8, P1 ;  /* 0x000000080000780c */ /* 0x000fe20000f44270 */
[----:B------:R-:W-:Y:S01]  /*9270*/  @P3 STG.E.U16 desc[UR36][R6.64+0x132], R103 ;  /* 0x0001326706003986 */ /* 0x000fe2000c101524 */
[----:B------:R-:W-:-:S02]  /*9280*/  ISETP.GT.AND P1, PT, R3, 0xa8, PT ;  /* 0x000000a80300780c */ /* 0x000fc40003f24270 */
[----:B------:R-:W-:Y:S01]  /*9290*/  F2FP.F16.F32.PACK_AB R105, RZ, R105 ;  /* 0x00000069ff69723e */ /* 0x000fe200000000ff */
[----:B------:R-:W-:Y:S01]  /*92a0*/  @P4 STG.E.U16 desc[UR36][R4.64+0x140], R104 ;  /* 0x0001406804004986 */ /* 0x000fe2000c101524 */
[C---:B------:R-:W-:Y:S02]  /*92b0*/  ISETP.GT.AND P3, PT, R0.reuse, 0x8, P0 ;  /* 0x000000080000780c */ /* 0x040fe40000764270 */
[----:B------:R-:W-:Y:S01]  /*92c0*/  ISETP.GT.AND P0, PT, R3, 0xa9, PT ;  /* 0x000000a90300780c */ /* 0x000fe20003f04270 */
[----:B------:R-:W-:Y:S01]  /*92d0*/  @P5 STG.E.U16 desc[UR36][R4.64+0x142], R105 ;  /* 0x0001426904005986 */ /* 0x000fe2000c101524 */
[C---:B------:R-:W-:Y:S02]  /*92e0*/  ISETP.GT.AND P4, PT, R0.reuse, RZ, P1 ;  /* 0x000000ff0000720c */ /* 0x040fe40000f84270 */
[----:B------:R-:W-:Y:S02]  /*92f0*/  F2FP.F16.F32.PACK_AB R106, RZ, R106 ;  /* 0x0000006aff6a723e */ /* 0x000fe400000000ff */
[----:B------:R-:W-:-:S02]  /*9300*/  ISETP.GT.AND P5, PT, R0, RZ, P0 ;  /* 0x000000ff0000720c */ /* 0x000fc400007a4270 */
[----:B------:R-:W-:Y:S01]  /*9310*/  F2FP.F16.F32.PACK_AB R107, RZ, R107 ;  /* 0x0000006bff6b723e */ /* 0x000fe200000000ff */
[----:B------:R-:W-:Y:S01]  /*9320*/  @P2 STG.E.U16 desc[UR36][R6.64+0x140], R106 ;  /* 0x0001406a06002986 */ /* 0x000fe2000c101524 */
[----:B------:R-:W-:Y:S02]  /*9330*/  F2FP.F16.F32.PACK_AB R108, RZ, R108 ;  /* 0x0000006cff6c723e */ /* 0x000fe400000000ff */
[C---:B------:R-:W-:Y:S01]  /*9340*/  ISETP.GT.AND P2, PT, R0.reuse, 0x8, P1 ;  /* 0x000000080000780c */ /* 0x040fe20000f44270 */
[----:B------:R-:W-:Y:S01]  /*9350*/  @P3 STG.E.U16 desc[UR36][R6.64+0x142], R107 ;  /* 0x0001426b06003986 */ /* 0x000fe2000c101524 */
[----:B------:R-:W-:Y:S02]  /*9360*/  ISETP.GT.AND P1, PT, R3, 0xb0, PT ;  /* 0x000000b00300780c */ /* 0x000fe40003f24270 */
[----:B------:R-:W-:Y:S01]  /*9370*/  F2FP.F16.F32.PACK_AB R109, RZ, R109 ;  /* 0x0000006dff6d723e */ /* 0x000fe200000000ff */
[----:B------:R-:W-:Y:S01]  /*9380*/  @P4 STG.E.U16 desc[UR36][R4.64+0x150], R108 ;  /* 0x0001506c04004986 */ /* 0x000fe2000c101524 */
[----:B------:R-:W-:-:S02]  /*9390*/  ISETP.GT.AND P3, PT, R0, 0x8, P0 ;  /* 0x000000080000780c */ /* 0x000fc40000764270 */
[----:B------:R-:W-:Y:S01]  /*93a0*/  ISETP.GT.AND P0, PT, R3, 0xb1, PT ;  /* 0x000000b10300780c */ /* 0x000fe20003f04270 */
[----:B------:R-:W-:Y:S01]  /*93b0*/  @P5 STG.E.U16 desc[UR36][R4.64+0x152], R109 ;  /* 0x0001526d04005986 */ /* 0x000fe2000c101524 */
[C---:B------:R-:W-:Y:S02]  /*93c0*/  ISETP.GT.AND P4, PT, R0.reuse, RZ, P1 ;  /* 0x000000ff0000720c */ /* 0x040fe40000f84270 */
[----:B------:R-:W-:Y:S02]  /*93d0*/  F2FP.F16.F32.PACK_AB R110, RZ, R110 ;  /* 0x0000006eff6e723e */ /* 0x000fe400000000ff */
[----:B------:R-:W-:Y:S02]  /*93e0*/  ISETP.GT.AND P5, PT, R0, RZ, P0 ;  /* 0x000000ff0000720c */ /* 0x000fe400007a4270 */
[----:B------:R-:W-:Y:S01]  /*93f0*/  F2FP.F16.F32.PACK_AB R111, RZ, R111 ;  /* 0x0000006fff6f723e */ /* 0x000fe200000000ff */
[----:B------:R-:W-:Y:S01]  /*9400*/  @P2 STG.E.U16 desc[UR36][R6.64+0x150], R110 ;  /* 0x0001506e06002986 */ /* 0x000fe2000c101524 */
[----:B------:R-:W-:-:S02]  /*9410*/  F2FP.F16.F32.PACK_AB R112, RZ, R112 ;  /* 0x00000070ff70723e */ /* 0x000fc400000000ff */
[C---:B------:R-:W-:Y:S01]  /*9420*/  ISETP.GT.AND P2, PT, R0.reuse, 0x8, P1 ;  /* 0x000000080000780c */ /* 0x040fe20000f44270 */
[----:B------:R-:W-:Y:S01]  /*9430*/  @P3 STG.E.U16 desc[UR36][R6.64+0x152], R111 ;  /* 0x0001526f06003986 */ /* 0x000fe2000c101524 */
[C---:B------:R-:W-:Y:S02]  /*9440*/  ISETP.GT.AND P1, PT, R3.reuse, 0xb8, PT ;  /* 0x000000b80300780c */ /* 0x040fe40003f24270 */
[----:B------:R-:W-:Y:S01]  /*9450*/  F2FP.F16.F32.PACK_AB R113, RZ, R113 ;  /* 0x00000071ff71723e */ /* 0x000fe200000000ff */
[----:B------:R-:W-:Y:S01]  /*9460*/  @P4 STG.E.U16 desc[UR36][R4.64+0x160], R112 ;  /* 0x0001607004004986 */ /* 0x000fe2000c101524 */
[C---:B------:R-:W-:Y:S02]  /*9470*/  ISETP.GT.AND P3, PT, R0.reuse, 0x8, P0 ;  /* 0x000000080000780c */ /* 0x040fe40000764270 */
[----:B------:R-:W-:Y:S01]  /*9480*/  ISETP.GT.AND P0, PT, R3, 0xb9, PT ;  /* 0x000000b90300780c */ /* 0x000fe20003f04270 */
[----:B------:R-:W-:Y:S01]  /*9490*/  @P5 STG.E.U16 desc[UR36][R4.64+0x162], R113 ;  /* 0x0001627104005986 */ /* 0x000fe2000c101524 */
[----:B------:R-:W-:-:S02]  /*94a0*/  ISETP.GT.AND P4, PT, R0, RZ, P1 ;  /* 0x000000ff0000720c */ /* 0x000fc40000f84270 */
[----:B------:R-:W-:Y:S02]  /*94b0*/  F2FP.F16.F32.PACK_AB R114, RZ, R114 ;  /* 0x00000072ff72723e */ /* 0x000fe400000000ff */
[C---:B------:R-:W-:Y:S02]  /*94c0*/  ISETP.GT.AND P5, PT, R0.reuse, RZ, P0 ;  /* 0x000000ff0000720c */ /* 0x040fe400007a4270 */
[----:B------:R-:W-:Y:S01]  /*94d0*/  F2FP.F16.F32.PACK_AB R115, RZ, R115 ;  /* 0x00000073ff73723e */ /* 0x000fe200000000ff */
[----:B------:R-:W-:Y:S01]  /*94e0*/  @P2 STG.E.U16 desc[UR36][R6.64+0x160], R114 ;  /* 0x0001607206002986 */ /* 0x000fe2000c101524 */
[----:B------:R-:W-:Y:S02]  /*94f0*/  F2FP.F16.F32.PACK_AB R116, RZ, R116 ;  /* 0x00000074ff74723e */ /* 0x000fe400000000ff */
        /* <DEDUP_REMOVED lines=65> */
[----:B------:R-:W-:Y:S02]  /*9910*/  ISETP.GT.AND P5, PT, R0, RZ, P0 ;  /* 0x000000ff0000720c */ /* 0x000fe400007a4270 */
[----:B------:R-:W-:Y:S02]  /*9920*/  F2FP.F16.F32.PACK_AB R134, RZ, R134 ;  /* 0x00000086ff86723e */ /* 0x000fe400000000ff */
[----:B------:R-:W-:Y:S02]  /*9930*/  F2FP.F16.F32.PACK_AB R135, RZ, R135 ;  /* 0x00000087ff87723e */ /* 0x000fe400000000ff */
[----:B------:R-:W-:Y:S01]  /*9940*/  F2FP.F16.F32.PACK_AB R136, RZ, R136 ;  /* 0x00000088ff88723e */ /* 0x000fe200000000ff */
[----:B------:R-:W-:Y:S01]  /*9950*/  @P2 STG.E.U16 desc[UR36][R6.64+0x1b0], R134 ;  /* 0x0001b08606002986 */ /* 0x000fe2000c101524 */
[----:B------:R-:W-:-:S02]  /*9960*/  F2FP.F16.F32.PACK_AB R137, RZ, R137 ;  /* 0x00000089ff89723e */ /* 0x000fc400000000ff */
[C---:B------:R-:W-:Y:S01]  /*9970*/  ISETP.GT.AND P1, PT, R0.reuse, 0x8, P1 ;  /* 0x000000080000780c */ /* 0x040fe20000f24270 */
[----:B------:R-:W-:Y:S01]  /*9980*/  @P3 STG.E.U16 desc[UR36][R6.64+0x1b2], R135 ;  /* 0x0001b28706003986 */ /* 0x000fe2000c101524 */
[C---:B------:R-:W-:Y:S02]  /*9990*/  ISETP.GT.AND P2, PT, R0.reuse, 0x8, P0 ;  /* 0x000000080000780c */ /* 0x040fe40000744270 */
[C---:B------:R-:W-:Y:S01]  /*99a0*/  ISETP.GT.AND P0, PT, R3.reuse, 0xe9, PT ;  /* 0x000000e90300780c */ /* 0x040fe20003f04270 */
[----:B------:R-:W-:Y:S01]  /*99b0*/  @P4 STG.E.U16 desc[UR36][R4.64+0x1c0], R136 ;  /* 0x0001c08804004986 */ /* 0x000fe2000c101524 */
[----:B------:R-:W-:Y:S02]  /*99c0*/  ISETP.GT.AND P4, PT, R3, 0xe8, PT ;  /* 0x000000e80300780c */ /* 0x000fe40003f84270 */
[----:B------:R-:W-:Y:S01]  /*99d0*/  F2FP.F16.F32.PACK_AB R138, RZ, R138 ;  /* 0x0000008aff8a723e */ /* 0x000fe200000000ff */
[----:B------:R-:W-:Y:S01]  /*99e0*/  @P5 STG.E.U16 desc[UR36][R4.64+0x1c2], R137 ;  /* 0x0001c28904005986 */ /* 0x000fe2000c101524 */
[----:B------:R-:W-:-:S02]  /*99f0*/  ISETP.GT.AND P5, PT, R0, RZ, P4 ;  /* 0x000000ff0000720c */ /* 0x000fc400027a4270 */
[----:B------:R-:W-:Y:S01]  /*9a00*/  F2FP.F16.F32.PACK_AB R139, RZ, R139 ;  /* 0x0000008bff8b723e */ /* 0x000fe200000000ff */
[----:B------:R-:W-:Y:S01]  /*9a10*/  @P1 STG.E.U16 desc[UR36][R6.64+0x1c0], R138 ;  /* 0x0001c08a06001986 */ /* 0x000fe2000c101524 */
[----:B------:R-:W-:Y:S02]  /*9a20*/  F2FP.F16.F32.PACK_AB R140, RZ, R140 ;  /* 0x0000008cff8c723e */ /* 0x000fe400000000ff */
[C---:B------:R-:W-:Y:S01]  /*9a30*/  ISETP.GT.AND P3, PT, R0.reuse, RZ, P0 ;  /* 0x000000ff0000720c */ /* 0x040fe20000764270 */
[----:B------:R-:W-:Y:S01]  /*9a40*/  @P2 STG.E.U16 desc[UR36][R6.64+0x1c2], R139 ;  /* 0x0001c28b06002986 */ /* 0x000fe2000c101524 */
[C---:B------:R-:W-:Y:S02]  /*9a50*/  ISETP.GT.AND P4, PT, R0.reuse, 0x8, P4 ;  /* 0x000000080000780c */ /* 0x040fe40002784270 */
[----:B------:R-:W-:Y:S02]  /*9a60*/  F2FP.F16.F32.PACK_AB R141, RZ, R141 ;  /* 0x0000008dff8d723e */ /* 0x000fe400000000ff */
[----:B------:R-:W-:Y:S01]  /*9a70*/  F2FP.F16.F32.PACK_AB R142, RZ, R142 ;  /* 0x0000008eff8e723e */ /* 0x000fe200000000ff */
[----:B------:R-:W-:Y:S01]  /*9a80*/  @P5 STG.E.U16 desc[UR36][R4.64+0x1d0], R140 ;  /* 0x0001d08c04005986 */ /* 0x000fe2000c101524 */
[----:B------:R-:W-:-:S02]  /*9a90*/  ISETP.GT.AND P5, PT, R0, 0x8, P0 ;  /* 0x000000080000780c */ /* 0x000fc400007a4270 */
[----:B------:R-:W-:Y:S02]  /*9aa0*/  F2FP.F16.F32.PACK_AB R143, RZ, R143 ;  /* 0x0000008fff8f723e */ /* 0x000fe400000000ff */
[C---:B------:R-:W-:Y:S01]  /*9ab0*/  ISETP.GT.AND P0, PT, R3.reuse, 0xf1, PT ;  /* 0x000000f10300780c */ /* 0x040fe20003f04270 */
[----:B------:R-:W-:Y:S01]  /*9ac0*/  @P3 STG.E.U16 desc[UR36][R4.64+0x1d2], R141 ;  /* 0x0001d28d04003986 */ /* 0x000fe2000c101524 */
[----:B------:R-:W-:Y:S02]  /*9ad0*/  ISETP.GT.AND P3, PT, R3, 0xf0, PT ;  /* 0x000000f00300780c */ /* 0x000fe40003f64270 */
[----:B------:R-:W-:Y:S01]  /*9ae0*/  F2FP.F16.F32.PACK_AB R144, RZ, R144 ;  /* 0x00000090ff90723e */ /* 0x000fe200000000ff */
[----:B------:R-:W-:Y:S01]  /*9af0*/  @P4 STG.E.U16 desc[UR36][R6.64+0x1d0], R142 ;  /* 0x0001d08e06004986 */ /* 0x000fe2000c101524 */
[C---:B------:R-:W-:Y:S02]  /*9b00*/  ISETP.GT.AND P4, PT, R0.reuse, RZ, P3 ;  /* 0x000000ff0000720c */ /* 0x040fe40001f84270 */
[----:B------:R-:W-:Y:S01]  /*9b10*/  F2FP.F16.F32.PACK_AB R145, RZ, R145 ;  /* 0x00000091ff91723e */ /* 0x000fe200000000ff */
[----:B------:R-:W-:Y:S01]  /*9b20*/  @P5 STG.E.U16 desc[UR36][R6.64+0x1d2], R143 ;  /* 0x0001d28f06005986 */ /* 0x000fe2000c101524 */
[----:B------:R-:W-:-:S02]  /*9b30*/  ISETP.GT.AND P5, PT, R0, RZ, P0 ;  /* 0x000000ff0000720c */ /* 0x000fc400007a4270 */
[C---:B------:R-:W-:Y:S02]  /*9b40*/  ISETP.GT.AND P2, PT, R3.reuse, 0xf8, PT ;  /* 0x000000f80300780c */ /* 0x040fe40003f44270 */
[----:B------:R-:W-:Y:S02]  /*9b50*/  ISETP.GT.AND P1, PT, R3, 0xf9, PT ;  /* 0x000000f90300780c */ /* 0x000fe40003f24270 */
[C---:B------:R-:W-:Y:S02]  /*9b60*/  ISETP.GT.AND P3, PT, R0.reuse, 0x8, P3 ;  /* 0x000000080000780c */ /* 0x040fe40001f64270 */
[C---:B------:R-:W-:Y:S01]  /*9b70*/  ISETP.GT.AND P0, PT, R0.reuse, 0x8, P0 ;  /* 0x000000080000780c */ /* 0x040fe20000704270 */
[----:B------:R-:W-:Y:S01]  /*9b80*/  @P4 STG.E.U16 desc[UR36][R4.64+0x1e0], R144 ;  /* 0x0001e09004004986 */ /* 0x000fe2000c101524 */
[C---:B------:R-:W-:Y:S02]  /*9b90*/  ISETP.GT.AND P4, PT, R0.reuse, RZ, P1 ;  /* 0x000000ff0000720c */ /* 0x040fe40000f84270 */
[----:B------:R-:W-:Y:S01]  /*9ba0*/  F2FP.F16.F32.PACK_AB R146, RZ, R146 ;  /* 0x00000092ff92723e */ /* 0x000fe200000000ff */
[----:B------:R-:W-:Y:S01]  /*9bb0*/  @P5 STG.E.U16 desc[UR36][R4.64+0x1e2], R145 ;  /* 0x0001e29104005986 */ /* 0x000fe2000c101524 */
[----:B------:R-:W-:-:S02]  /*9bc0*/  ISETP.GT.AND P5, PT, R0, RZ, P2 ;  /* 0x000000ff0000720c */ /* 0x000fc400017a4270 */
[C---:B------:R-:W-:Y:S02]  /*9bd0*/  ISETP.GT.AND P2, PT, R0.reuse, 0x8, P2 ;  /* 0x000000080000780c */ /* 0x040fe40001744270 */
[----:B------:R-:W-:Y:S01]  /*9be0*/  F2FP.F16.F32.PACK_AB R147, RZ, R147 ;  /* 0x00000093ff93723e */ /* 0x000fe200000000ff */
[----:B------:R-:W-:Y:S01]  /*9bf0*/  @P3 STG.E.U16 desc[UR36][R6.64+0x1e0], R146 ;  /* 0x0001e09206003986 */ /* 0x000fe2000c101524 */
[----:B------:R-:W-:Y:S02]  /*9c00*/  ISETP.GT.AND P1, PT, R0, 0x8, P1 ;  /* 0x000000080000780c */ /* 0x000fe40000f24270 */
[----:B------:R-:W-:Y:S01]  /*9c10*/  F2FP.F16.F32.PACK_AB R148, RZ, R148 ;  /* 0x00000094ff94723e */ /* 0x000fe200000000ff */
[----:B------:R-:W-:Y:S01]  /*9c20*/  @P0 STG.E.U16 desc[UR36][R6.64+0x1e2], R147 ;  /* 0x0001e29306000986 */ /* 0x000fe2000c101524 */
[----:B------:R-:W-:Y:S02]  /*9c30*/  F2FP.F16.F32.PACK_AB R149, RZ, R149 ;  /* 0x00000095ff95723e */ /* 0x000fe400000000ff */
[----:B------:R-:W-:Y:S01]  /*9c40*/  F2FP.F16.F32.PACK_AB R150, RZ, R150 ;  /* 0x00000096ff96723e */ /* 0x000fe200000000ff */
[----:B------:R-:W-:Y:S01]  /*9c50*/  @P5 STG.E.U16 desc[UR36][R4.64+0x1f0], R148 ;  /* 0x0001f09404005986 */ /* 0x000fe2000c101524 */
[----:B------:R-:W-:-:S03]  /*9c60*/  F2FP.F16.F32.PACK_AB R151, RZ, R151 ;  /* 0x00000097ff97723e */ /* 0x000fc600000000ff */
[----:B------:R0:W-:Y:S02]  /*9c70*/  @P4 STG.E.U16 desc[UR36][R4.64+0x1f2], R149 ;  /* 0x0001f29504004986 */ /* 0x0001e4000c101524 */
[----:B0-----:R-:W-:Y:S02]  /*9c80*/  @P2 IMAD.MOV.U32 R4, RZ, RZ, R6 ;  /* 0x000000ffff042224 */ /* 0x001fe400078e0006 */
[----:B------:R-:W-:-:S05]  /*9c90*/  @P2 IMAD.MOV.U32 R5, RZ, RZ, R7 ;  /* 0x000000ffff052224 */ /* 0x000fca00078e0007 */
[----:B------:R0:W-:Y:S04]  /*9ca0*/  @P2 STG.E.U16 desc[UR36][R4.64+0x1f0], R150 ;  /* 0x0001f09604002986 */ /* 0x0001e8000c101524 */
[----:B------:R0:W-:Y:S02]  /*9cb0*/  @P1 STG.E.U16 desc[UR36][R6.64+0x1f2], R151 ;  /* 0x0001f29706001986 */ /* 0x0001e4000c101524 */
.L_x_282:
[----:B------:R-:W-:Y:S05]  /*9cc0*/  BSYNC B0 ;  /* 0x0000000000007941 */ /* 0x000fea0003800000 */
.L_x_28:
[----:B------:R-:W-:Y:S01]  /*9cd0*/  ULDC UR4, c[0x0][0xc] ;  /* 0x0000030000047ab9 */ /* 0x000fe20000000800 */
[----:B------:R-:W-:Y:S01]  /*9ce0*/  ULDC UR5, c[0x0][0x10] ;  /* 0x0000040000057ab9 */ /* 0x000fe20000000800 */
[----:B0-----:R-:W0:Y:S01]  /*9cf0*/  LDC R3, c[0x0][0x14] ;  /* 0x00000500ff037b82 */ /* 0x001e220000000800 */
[----:B------:R-:W-:Y:S01]  /*9d00*/  UIMAD.WIDE.U32 UR4, UR4, UR5, URZ ;  /* 0x00000005040472a5 */ /* 0x000fe2000f8e003f */
[----:B------:R-:W-:Y:S01]  /*9d10*/  PRMT R0, RZ, 0x7610, R0 ;  /* 0x00007610ff007816 */ /* 0x000fe20000000000 */
[----:B----45:R-:W-:Y:S02]  /*9d20*/  IMAD.MOV.U32 R152, RZ, RZ, -0x1 ;  /* 0xffffffffff987424 */ /* 0x030fe400078e00ff */
[----:B------:R-:W-:Y:S02]  /*9d30*/  IMAD.MOV.U32 R23, RZ, RZ, -0x1 ;  /* 0xffffffffff177424 */ /* 0x000fe400078e00ff */
[----:B0-----:R-:W-:-:S04]  /*9d40*/  IMAD.WIDE.U32 R16, R3, UR4, R16 ;  /* 0x0000000403107c25 */ /* 0x001fc8000f8e0010 */
[----:B------:R-:W-:Y:S01]  /*9d50*/  IMAD R3, R3, UR5, RZ ;  /* 0x0000000503037c24 */ /* 0x000fe2000f8e02ff */
[----:B------:R-:W-:Y:S02]  /*9d60*/  ULDC.64 UR4, c[0x0][0x650] ;  /* 0x0001940000047ab9 */ /* 0x000fe40000000a00 */
[----:B------:R-:W-:Y:S01]  /*9d70*/  ISETP.GE.U32.AND P0, PT, R16, UR4, PT ;  /* 0x0000000410007c0c */ /* 0x000fe2000bf06070 */
[----:B------:R-:W-:-:S05]  /*9d80*/  IMAD.IADD R17, R17, 0x1, R3 ;  /* 0x0000000111117824 */ /* 0x000fca00078e0203 */
[----:B------:R-:W-:-:S13]  /*9d90*/  ISETP.GE.U32.AND.EX P0, PT, R17, UR5, PT, P0 ;  /* 0x0000000511007c0c */ /* 0x000fda000bf06100 */
[----:B------:R-:W-:Y:S05]  /*9da0*/  @P0 BRA `(.L_x_283) ;  /* 0x0000000400640947 */ /* 0x000fea0003800000 */
[----:B------:R-:W0:Y:S01]  /*9db0*/  S2R R12, SR_CTAID.X ;  /* 0x00000000000c7919 */ /* 0x000e220000002500 */
[----:B------:R-:W4:Y:S01]  /*9dc0*/  LDC.64 R10, c[0x0][0x628] ;  /* 0x00018a00ff0a7b82 */ /* 0x000f220000000a00 */
[----:B------:R-:W-:Y:S01]  /*9dd0*/  ULDC UR4, c[0x0][0x150] ;  /* 0x0000540000047ab9 */ /* 0x000fe20000000800 */
[----:B-123--:R-:W-:Y:S01]  /*9de0*/  IMAD.MOV.U32 R8, RZ, RZ, R16 ;  /* 0x000000ffff087224 */ /* 0x00efe200078e0010 */
[----:B------:R-:W1:Y:S01]  /*9df0*/  S2R R24, SR_CTAID.Y ;  /* 0x0000000000187919 */ /* 0x000e620000002600 */
[----:B------:R-:W-:-:S04]  /*9e00*/  IMAD.MOV.U32 R9, RZ, RZ, R17 ;  /* 0x000000ffff097224 */ /* 0x000fc800078e0011 */
[----:B------:R-:W2:Y:S08]  /*9e10*/  LDC R21, c[0x0][0x144] ;  /* 0x00005100ff157b82 */ /* 0x000eb00000000800 */
[----:B------:R-:W3:Y:S08]  /*9e20*/  LDC R0, c[0x0][0x630] ;  /* 0x00018c00ff007b82 */ /* 0x000ef00000000800 */
[----:B------:R-:W1:Y:S01]  /*9e30*/  LDC.64 R14, c[0x0][0x620] ;  /* 0x00018800ff0e7b82 */ /* 0x000e620000000a00 */
[----:B----4-:R-:W-:-:S04]  /*9e40*/  ISETP.NE.U32.AND P0, PT, R10, RZ, PT ;  /* 0x000000ff0a00720c */ /* 0x010fc80003f05070 */
[----:B------:R-:W-:Y:S02]  /*9e50*/  ISETP.NE.AND.EX P0, PT, R11, RZ, PT, P0 ;  /* 0x000000ff0b00720c */ /* 0x000fe40003f05300 */
[----:B0-----:R-:W-:-:S05]  /*9e60*/  I2FP.F32.U32 R3, R12 ;  /* 0x0000000c00037245 */ /* 0x001fca0000201000 */
[----:B------:R-:W-:-:S04]  /*9e70*/  FMUL R3, R3, UR4 ;  /* 0x0000000403037c20 */ /* 0x000fc80008400000 */
[----:B------:R0:W4:Y:S02]  /*9e80*/  F2I.U32.TRUNC.NTZ R20, R3 ;  /* 0x0000000300147305 */ /* 0x000124000020f000 */
[----:B--23--:R-:W-:Y:S05]  /*9e90*/  @!P0 BRA `(.L_x_284) ;  /* 0x0000000000288947 */ /* 0x00cfea0003800000 */
[----:B0-----:R-:W0:Y:S02]  /*9ea0*/  LDC R3, c[0x0][0x634] ;  /* 0x00018d00ff037b82 */ /* 0x001e240000000800 */
        /* <DEDUP_REMOVED lines=9> */
.L_x_284:
[----:B------:R-:W2:Y:S01]  /*9f40*/  LDC.64 R30, c[0x0][0x640] ;  /* 0x00019000ff1e7b82 */ /* 0x000ea20000000a00 */
[-CC-:B------:R-:W-:Y:S01]  /*9f50*/  SHF.R.U64 R23, R8, R0.reuse, R9.reuse ;  /* 0x0000000008177219 */ /* 0x180fe20000001209 */
[----:B----4-:R-:W-:Y:S01]  /*9f60*/  IMAD.MOV R20, RZ, RZ, -R20 ;  /* 0x000000ffff147224 */ /* 0x010fe200078e0a14 */
[----:B------:R-:W-:Y:S01]  /*9f70*/  SHF.R.U32.HI R0, RZ, R0, R9 ;  /* 0x00000000ff007219 */ /* 0x000fe20000011609 */
[----:B------:R-:W-:Y:S01]  /*9f80*/  ULDC UR4, c[0x0][0x154] ;  /* 0x0000550000047ab9 */ /* 0x000fe20000000800 */
[----:B0-----:R-:W-:Y:S01]  /*9f90*/  IADD3 R3, P0, RZ, -R23, RZ ;  /* 0x80000017ff037210 */ /* 0x001fe20007f1e0ff */
[----:B------:R-:W-:Y:S02]  /*9fa0*/  IMAD R26, R21, R20, R12 ;  /* 0x00000014151a7224 */ /* 0x000fe400078e020c */
[----:B------:R-:W0:Y:S01]  /*9fb0*/  LDC R6, c[0x0][0x618] ;  /* 0x00018600ff067b82 */ /* 0x000e220000000800 */
[----:B------:R-:W-:Y:S02]  /*9fc0*/  IMAD.MOV.U32 R7, RZ, RZ, 0x1 ;  /* 0x00000001ff077424 */ /* 0x000fe400078e00ff */
[----:B------:R-:W-:-:S04]  /*9fd0*/  IMAD.X R5, RZ, RZ, ~R0, P0 ;  /* 0x000000ffff057224 */ /* 0x000fc800000e0e00 */
[-C--:B-1----:R-:W-:Y:S01]  /*9fe0*/  IMAD R0, R5, R14.reuse, RZ ;  /* 0x0000000e05007224 */ /* 0x082fe200078e02ff */
[----:B------:R-:W1:Y:S01]  /*9ff0*/  LDC R8, c[0x0][0x608] ;  /* 0x00018200ff087b82 */ /* 0x000e620000000800 */
[----:B------:R-:W-:-:S04]  /*a000*/  IMAD.WIDE.U32 R4, R3, R14, R16 ;  /* 0x0000000e03047225 */ /* 0x000fc800078e0010 */
[----:B------:R-:W-:Y:S01]  /*a010*/  IMAD R3, R3, R15, R0 ;  /* 0x0000000f03037224 */ /* 0x000fe200078e0200 */
[----:B------:R-:W-:Y:S02]  /*a020*/  I2FP.F32.U32 R0, R24 ;  /* 0x0000001800007245 */ /* 0x000fe40000201000 */
[----:B------:R-:W3:Y:S01]  /*a030*/  LDC R28, c[0x0][0x658] ;  /* 0x00019600ff1c7b82 */ /* 0x000ee20000000800 */
[----:B------:R-:W-:Y:S01]  /*a040*/  IMAD.IADD R3, R5, 0x1, R3 ;  /* 0x0000000105037824 */ /* 0x000fe200078e0203 */
[----:B--2---:R-:W-:Y:S01]  /*a050*/  ISETP.NE.U32.AND P0, PT, R30, RZ, PT ;  /* 0x000000ff1e00720c */ /* 0x004fe20003f05070 */
[----:B------:R-:W-:Y:S01]  /*a060*/  FMUL R0, R0, UR4 ;  /* 0x0000000400007c20 */ /* 0x000fe20008400000 */
[----:B------:R-:W-:Y:S02]  /*a070*/  IMAD.MOV.U32 R5, RZ, RZ, -0x1 ;  /* 0xffffffffff057424 */ /* 0x000fe400078e00ff */
[----:B------:R-:W-:Y:S01]  /*a080*/  ISETP.NE.AND.EX P0, PT, R31, RZ, PT, P0 ;  /* 0x000000ff1f00720c */ /* 0x000fe20003f05300 */
[----:B------:R2:W4:Y:S01]  /*a090*/  F2I.U32.TRUNC.NTZ R13, R0 ;  /* 0x00000000000d7305 */ /* 0x000522000020f000 */
[----:B------:R-:W2:Y:S01]  /*a0a0*/  LDC R15, c[0x0][0x148] ;  /* 0x00005200ff0f7b82 */ /* 0x000ea20000000800 */
[----:B0-----:R-:W-:-:S02]  /*a0b0*/  SHF.R.U64 R12, R4, R6, R3 ;  /* 0x00000006040c7219 */ /* 0x001fc40000001203 */
[----:B------:R-:W-:-:S05]  /*a0c0*/  SHF.R.U32.HI R3, RZ, R6, R3 ;  /* 0x00000006ff037219 */ /* 0x000fca0000011603 */
[----:B------:R-:W0:Y:S01]  /*a0d0*/  LDC R20, c[0x0][0x600] ;  /* 0x00018000ff147b82 */ /* 0x000e220000000800 */
[-CC-:B-1----:R-:W-:Y:S02]  /*a0e0*/  SHF.R.U64 R10, R12, R8.reuse, R3.reuse ;  /* 0x000000080c0a7219 */ /* 0x182fe40000001203 */
[----:B------:R-:W-:-:S05]  /*a0f0*/  SHF.R.U32.HI R3, RZ, R8, R3 ;  /* 0x00000008ff037219 */ /* 0x000fca0000011603 */
[----:B------:R-:W1:Y:S01]  /*a100*/  LDC R21, c[0x0][0x648] ;  /* 0x00019200ff157b82 */ /* 0x000e620000000800 */
[-C--:B---3--:R-:W-:Y:S02]  /*a110*/  SHF.L.U32 R4, R5, R28.reuse, RZ ;  /* 0x0000001c05047219 */ /* 0x088fe400000006ff */
[-CC-:B------:R-:W-:Y:S02]  /*a120*/  SHF.R.U64 R14, R10, R28.reuse, R3.reuse ;  /* 0x0000001c0a0e7219 */ /* 0x180fe40000001203 */
[----:B------:R-:W-:Y:S02]  /*a130*/  SHF.R.U32.HI R5, RZ, R28, R3 ;  /* 0x0000001cff057219 */ /* 0x000fe40000011603 */
[----:B------:R-:W-:Y:S01]  /*a140*/  LOP3.LUT R153, RZ, R4, RZ, 0x33, !PT ;  /* 0x00000004ff997212 */ /* 0x000fe200078e33ff */
[----:B------:R-:W3:Y:S01]  /*a150*/  LDC R25, c[0x0][0x638] ;  /* 0x00018e00ff197b82 */ /* 0x000ee20000000800 */
[----:B------:R-:W-:Y:S01]  /*a160*/  SHF.L.U32 R28, R7, R28, RZ ;  /* 0x0000001c071c7219 */ /* 0x000fe200000006ff */
[----:B------:R-:W-:-:S06]  /*a170*/  IMAD.MOV.U32 R4, RZ, RZ, R14 ;  /* 0x000000ffff047224 */ /* 0x000fcc00078e000e */
[----:B------:R-:W0:Y:S01]  /*a180*/  LDC R27, c[0x0][0x610] ;  /* 0x00018400ff1b7b82 */ /* 0x000e220000000800 */
[----:B----4-:R-:W-:Y:S05]  /*a190*/  @!P0 BRA `(.L_x_285) ;  /* 0x0000000000288947 */ /* 0x010fea0003800000 */
[----:B------:R-:W4:Y:S02]  /*a1a0*/  LDC R3, c[0x0][0x64c] ;  /* 0x00019300ff037b82 */ /* 0x000f240000000800 */
[----:B----4-:R-:W-:-:S05]  /*a1b0*/  IADD3 R3, P0, R14, R3, RZ ;  /* 0x000000030e037210 */ /* 0x010fca0007f1e0ff */
        /* <DEDUP_REMOVED lines=8> */
.L_x_285:
[----:B------:R-:W-:Y:S01]  /*a240*/  ISETP.NE.AND P0, PT, R2, 0x1, PT ;  /* 0x000000010200780c */ /* 0x000fe20003f05270 */
[----:B------:R-:W-:Y:S01]  /*a250*/  IMAD.MOV R13, RZ, RZ, -R13 ;  /* 0x000000ffff0d7224 */ /* 0x000fe200078e0a0d */
[----:B-12---:R-:W-:Y:S01]  /*a260*/  SHF.R.U64 R0, R4, R21, R5 ;  /* 0x0000001504007219 */ /* 0x006fe20000001205 */
[----:B0-----:R-:W-:Y:S01]  /*a270*/  VIADD R5, R20, 0xffffffff ;  /* 0xffffffff14057836 */ /* 0x001fe20000000000 */
[----:B------:R-:W-:-:S03]  /*a280*/  LOP3.LUT R153, R10, R153, RZ, 0xc0, !PT ;  /* 0x000000990a997212 */ /* 0x000fc600078ec0ff */
[----:B------:R-:W-:Y:S01]  /*a290*/  IMAD.MOV R3, RZ, RZ, -R0 ;  /* 0x000000ffff037224 */ /* 0x000fe200078e0a00 */
[----:B------:R-:W-:Y:S01]  /*a2a0*/  LOP3.LUT R5, R12, R5, RZ, 0xc0, !PT ;  /* 0x000000050c057212 */ /* 0x000fe200078ec0ff */
[----:B------:R-:W-:Y:S02]  /*a2b0*/  IMAD R153, R28, R0, R153 ;  /* 0x000000001c997224 */ /* 0x000fe400078e0299 */
[----:B---3--:R-:W-:Y:S02]  /*a2c0*/  IMAD R0, R3, R25, R14 ;  /* 0x0000001903007224 */ /* 0x008fe400078e020e */
[----:B------:R-:W-:Y:S02]  /*a2d0*/  @P0 IMAD R26, R15, R13, R24 ;  /* 0x0000000d0f1a0224 */ /* 0x000fe400078e0218 */
[----:B------:R-:W-:Y:S02]  /*a2e0*/  IMAD R4, R0, R20, R5 ;  /* 0x0000001400047224 */ /* 0x000fe400078e0205 */
[----:B------:R-:W-:-:S02]  /*a2f0*/  IMAD R153, R153, R27, R26 ;  /* 0x0000001b99997224 */ /* 0x000fc400078e021a */
[----:B------:R-:W-:-:S03]  /*a300*/  IMAD.MOV.U32 R3, RZ, RZ, 0x1 ;  /* 0x00000001ff037424 */ /* 0x000fc600078e00ff */
[----:B------:R-:W-:Y:S02]  /*a310*/  SEL R152, R4, R153, !P0 ;  /* 0x0000009904987207 */ /* 0x000fe40004000000 */
[----:B------:R-:W-:Y:S02]  /*a320*/  PRMT R0, R3, 0x7610, R0 ;  /* 0x0000761003007816 */ /* 0x000fe40000000000 */
[----:B------:R-:W-:-:S07]  /*a330*/  SEL R153, R153, R4, !P0 ;  /* 0x0000000499997207 */ /* 0x000fce0004000000 */
.L_x_283:
[----:B------:R-:W-:-:S13]  /*a340*/  LOP3.LUT P0, RZ, R0, 0xff, RZ, 0xc0, !PT ;  /* 0x000000ff00ff7812 */ /* 0x000fda000780c0ff */
[----:B------:R-:W-:Y:S05]  /*a350*/  @P0 BRA `(.L_x_286) ;  /* 0xffffff6800f40947 */ /* 0x000fea000383ffff */
[----:B------:R-:W-:Y:S05]  /*a360*/  EXIT ;  /* 0x000000000000794d */ /* 0x000fea0003800000 */
.L_x_3:
[----:B0-----:R-:W-:Y:S01]  /*a370*/  ULDC.64 UR4, c[0x0][0x650] ;  /* 0x0001940000047ab9 */ /* 0x001fe20000000a00 */
        /* <DEDUP_REMOVED lines=25> */
.L_x_288:
[--C-:B------:R-:W-:Y:S01]  /*a510*/  SHF.R.U64 R12, R10, R14, R11.reuse ;  /* 0x0000000e0a0c7219 */ /* 0x100fe2000000120b */
[----:B------:R-:W0:Y:S01]  /*a520*/  LDC R22, c[0x0][0x618] ;  /* 0x00018600ff167b82 */ /* 0x000e220000000800 */
[----:B------:R-:W-:Y:S01]  /*a530*/  I2FP.F32.U32 R6, R4 ;  /* 0x0000000400067245 */ /* 0x000fe20000201000 */
[----:B------:R-:W-:Y:S01]  /*a540*/  ULDC UR4, c[0x0][0x150] ;  /* 0x0000540000047ab9 */ /* 0x000fe20000000800 */
[----:B------:R-:W-:Y:S02]  /*a550*/  SHF.R.U32.HI R5, RZ, R14, R11 ;  /* 0x0000000eff057219 */ /* 0x000fe4000001160b */
[----:B------:R-:W-:Y:S01]  /*a560*/  IADD3 R9, P0, RZ, -R12, RZ ;  /* 0x8000000cff097210 */ /* 0x000fe20007f1e0ff */
[----:B------:R-:W-:Y:S01]  /*a570*/  FMUL R11, R6, UR4 ;  /* 0x00000004060b7c20 */ /* 0x000fe20008400000 */
[----:B------:R-:W-:Y:S01]  /*a580*/  ULDC UR4, c[0x0][0x154] ;  /* 0x0000550000047ab9 */ /* 0x000fe20000000800 */
[----:B------:R-:W1:Y:S02]  /*a590*/  LDC.64 R24, c[0x0][0x640] ;  /* 0x00019000ff187b82 */ /* 0x000e640000000a00 */
[----:B------:R-:W-:-:S02]  /*a5a0*/  IMAD.X R5, RZ, RZ, ~R5, P0 ;  /* 0x000000ffff057224 */ /* 0x000fc400000e0e05 */
[----:B------:R-:W2:Y:S01]  /*a5b0*/  F2I.U32.TRUNC.NTZ R11, R11 ;  /* 0x0000000b000b7305 */ /* 0x000ea2000020f000 */
[----:B------:R-:W-:-:S03]  /*a5c0*/  IMAD.WIDE.U32 R6, R9, R20, R16 ;  /* 0x0000001409067225 */ /* 0x000fc600078e0010 */
[----:B------:R-:W3:Y:S01]  /*a5d0*/  LDC R13, c[0x0][0x144] ;  /* 0x00005100ff0d7b82 */ /* 0x000ee20000000800 */
[----:B------:R-:W-:-:S04]  /*a5e0*/  IMAD R8, R5, R20, RZ ;  /* 0x0000001405087224 */ /* 0x000fc800078e02ff */
[----:B------:R-:W-:Y:S02]  /*a5f0*/  IMAD R5, R9, R21, R8 ;  /* 0x0000001509057224 */ /* 0x000fe400078e0208 */
[----:B------:R-:W-:Y:S01]  /*a600*/  IMAD.MOV.U32 R8, RZ, RZ, -0x1 ;  /* 0xffffffffff087424 */ /* 0x000fe200078e00ff */
[----:B------:R-:W4:Y:S01]  /*a610*/  LDC R14, c[0x0][0x608] ;  /* 0x00018200ff0e7b82 */ /* 0x000f220000000800 */
[----:B------:R-:W-:Y:S01]  /*a620*/  IMAD.IADD R5, R7, 0x1, R5 ;  /* 0x0000000107057824 */ /* 0x000fe200078e0205 */
[----:B------:R-:W-:-:S04]  /*a630*/  I2FP.F32.U32 R7, R3 ;  /* 0x0000000300077245 */ /* 0x000fc80000201000 */
[-C--:B0-----:R-:W-:Y:S01]  /*a640*/  SHF.R.U64 R10, R6, R22.reuse, R5 ;  /* 0x00000016060a7219 */ /* 0x081fe20000001205 */
[----:B--2---:R-:W-:Y:S01]  /*a650*/  IMAD.MOV R6, RZ, RZ, -R11 ;  /* 0x000000ffff067224 */ /* 0x004fe200078e0a0b */
[----:B------:R-:W0:Y:S01]  /*a660*/  LDC R9, c[0x0][0x658] ;  /* 0x00019600ff097b82 */ /* 0x000e220000000800 */
[----:B-1----:R-:W-:Y:S01]  /*a670*/  ISETP.NE.U32.AND P0, PT, R24, RZ, PT ;  /* 0x000000ff1800720c */ /* 0x002fe20003f05070 */
[----:B------:R-:W-:Y:S01]  /*a680*/  FMUL R7, R7, UR4 ;  /* 0x0000000407077c20 */ /* 0x000fe20008400000 */
[----:B------:R-:W-:Y:S02]  /*a690*/  SHF.R.U32.HI R5, RZ, R22, R5 ;  /* 0x00000016ff057219 */ /* 0x000fe40000011605 */
[----:B------:R-:W-:-:S03]  /*a6a0*/  ISETP.NE.AND.EX P0, PT, R25, RZ, PT, P0 ;  /* 0x000000ff1900720c */ /* 0x000fc60003f05300 */
[----:B------:R-:W1:Y:S01]  /*a6b0*/  LDC R20, c[0x0][0x148] ;  /* 0x00005200ff147b82 */ /* 0x000e620000000800 */
[----:B---3--:R-:W-:Y:S02]  /*a6c0*/  IMAD R23, R13, R6, R4 ;  /* 0x000000060d177224 */ /* 0x008fe400078e0204 */
[----:B------:R-:W-:-:S05]  /*a6d0*/  IMAD.MOV.U32 R6, RZ, RZ, 0x1 ;  /* 0x00000001ff067424 */ /* 0x000fca00078e00ff */
[----:B------:R-:W2:Y:S01]  /*a6e0*/  LDC R21, c[0x0][0x600] ;  /* 0x00018000ff157b82 */ /* 0x000ea20000000800 */
[-CC-:B----4-:R-:W-:Y:S02]  /*a6f0*/  SHF.R.U64 R13, R10, R14.reuse, R5.reuse ;  /* 0x0000000e0a0d7219 */ /* 0x190fe40000001205 */
[----:B------:R-:W-:Y:S02]  /*a700*/  SHF.R.U32.HI R4, RZ, R14, R5 ;  /* 0x0000000eff047219 */ /* 0x000fe40000011605 */
[----:B------:R3:W4:Y:S03]  /*a710*/  F2I.U32.TRUNC.NTZ R14, R7 ;  /* 0x00000007000e7305 */ /* 0x000726000020f000 */
[----:B------:R-:W1:Y:S01]  /*a720*/  LDC R26, c[0x0][0x648] ;  /* 0x00019200ff1a7b82 */ /* 0x000e620000000800 */
[-C--:B0-----:R-:W-:Y:S02]  /*a730*/  SHF.R.U64 R15, R13, R9.reuse, R4 ;  /* 0x000000090d0f7219 */ /* 0x081fe40000001204 */
[----:B------:R-:W-:-:S02]  /*a740*/  SHF.L.U32 R8, R8, R9, RZ ;  /* 0x0000000908087219 */ /* 0x000fc400000006ff */
[-C--:B------:R-:W-:Y:S01]  /*a750*/  SHF.R.U32.HI R5, RZ, R9.reuse, R4 ;  /* 0x00000009ff057219 */ /* 0x080fe20000011604 */
[----:B------:R-:W-:Y:S01]  /*a760*/  IMAD.MOV.U32 R4, RZ, RZ, R15 ;  /* 0x000000ffff047224 */ /* 0x000fe200078e000f */
[----:B------:R-:W-:Y:S01]  /*a770*/  SHF.L.U32 R22, R6, R9, RZ ;  /* 0x0000000906167219 */ /* 0x000fe200000006ff */
[----:B------:R-:W0:Y:S01]  /*a780*/  LDC R27, c[0x0][0x638] ;  /* 0x00018e00ff1b7b82 */ /* 0x000e220000000800 */
[----:B------:R-:W-:-:S07]  /*a790*/  LOP3.LUT R28, RZ, R8, RZ, 0x33, !PT ;  /* 0x00000008ff1c7212 */ /* 0x000fce00078e33ff */
        /* <DEDUP_REMOVED lines=12> */
.L_x_289:
[----:B------:R-:W-:Y:S01]  /*a860*/  ISETP.NE.AND P0, PT, R2, 0x1, PT ;  /* 0x000000010200780c */ /* 0x000fe20003f05270 */
[----:B--2---:R-:W-:Y:S01]  /*a870*/  VIADD R7, R21, 0xffffffff ;  /* 0xffffffff15077836 */ /* 0x004fe20000000000 */
[----:B-1----:R-:W-:Y:S01]  /*a880*/  SHF.R.U64 R5, R4, R26, R5 ;  /* 0x0000001a04057219 */ /* 0x002fe20000001205 */
[----:B------:R-:W-:Y:S01]  /*a890*/  IMAD.MOV R14, RZ, RZ, -R14 ;  /* 0x000000ffff0e7224 */ /* 0x000fe200078e0a0e */
[----:B------:R-:W-:Y:S01]  /*a8a0*/  LOP3.LUT R4, R13, R28, RZ, 0xc0, !PT ;  /* 0x0000001c0d047212 */ /* 0x000fe200078ec0ff */
[----:B------:R-:W-:Y:S01]  /*a8b0*/  IMAD.MOV.U32 R8, RZ, RZ, R12 ;  /* 0x000000ffff087224 */ /* 0x000fe200078e000c */
[----:B------:R-:W-:Y:S01]  /*a8c0*/  LOP3.LUT R10, R10, R7, RZ, 0xc0, !PT ;  /* 0x000000070a0a7212 */ /* 0x000fe200078ec0ff */
[----:B------:R-:W-:Y:S02]  /*a8d0*/  IMAD.MOV R6, RZ, RZ, -R5 ;  /* 0x000000ffff067224 */ /* 0x000fe400078e0a05 */
[----:B------:R-:W-:-:S04]  /*a8e0*/  IMAD R4, R22, R5, R4 ;  /* 0x0000000516047224 */ /* 0x000fc800078e0204 */
[----:B------:R-:W-:Y:S02]  /*a8f0*/  @P0 IMAD R23, R20, R14, R3 ;  /* 0x0000000e14170224 */ /* 0x000fe400078e0203 */
[----:B0-----:R-:W-:Y:S02]  /*a900*/  IMAD R3, R6, R27, R15 ;  /* 0x0000001b06037224 */ /* 0x001fe400078e020f */
[----:B------:R-:W-:Y:S02]  /*a910*/  IMAD R7, R4, R29, R23 ;  /* 0x0000001d04077224 */ /* 0x000fe400078e0217 */
[----:B------:R-:W-:Y:S02]  /*a920*/  IMAD R4, R3, R21, R10 ;  /* 0x0000001503047224 */ /* 0x000fe400078e020a */
[----:B------:R-:W-:-:S03]  /*a930*/  IMAD.MOV.U32 R6, RZ, RZ, 0x1 ;  /* 0x00000001ff067424 */ /* 0x000fc600078e00ff */
[----:B------:R-:W-:Y:S02]  /*a940*/  SEL R9, R4, R7, !P0 ;  /* 0x0000000704097207 */ /* 0x000fe40004000000 */
[----:B------:R-:W-:-:S07]  /*a950*/  SEL R7, R7, R4, !P0 ;  /* 0x0000000407077207 */ /* 0x000fce0004000000 */
.L_x_287:
[----:B------:R-:W-:-:S08]  /*a960*/  NOP ;  /* 0x0000000000007918 */ /* 0x000fd00000000000 */
[----:B------:R-:W0:-:S00]  /*a970*/  USETMAXREG.DEALLOC.CTAPOOL 0x28 ;  /* 0x00000028000079c8 */ /* 0x000e0000080e0500 */
[----:B0-----:R-:W-:-:S13]  /*a980*/  ISETP.NE.AND P0, PT, R0, RZ, PT ;  /* 0x000000ff0000720c */ /* 0x001fda0003f05270 */
[----:B------:R-:W-:Y:S05]  /*a990*/  @P0 EXIT ;  /* 0x000000000000094d */ /* 0x000fea0003800000 */
[----:B------:R-:W-:Y:S01]  /*a9a0*/  LOP3.LUT P0, RZ, R6, 0xff, RZ, 0xc0, !PT ;  /* 0x000000ff06ff7812 */ /* 0x000fe2000780c0ff */
[----:B------:R-:W-:Y:S02]  /*a9b0*/  IMAD.MOV.U32 R3, RZ, RZ, 0x1 ;  /* 0x00000001ff037424 */ /* 0x000fe400078e00ff */
[----:B------:R-:W-:-:S10]  /*a9c0*/  IMAD.MOV.U32 R0, RZ, RZ, RZ ;  /* 0x000000ffff007224 */ /* 0x000fd400078e00ff */
[----:B------:R-:W-:Y:S05]  /*a9d0*/  @!P0 BRA `(.L_x_290) ;  /* 0x0000000c00648947 */ /* 0x000fea0003800000 */
[----:B------:R-:W0:Y:S01]  /*a9e0*/  LDC R0, c[0x0][0x28c] ;  /* 0x0000a300ff007b82 */ /* 0x000e220000000800 */
[----:B------:R-:W-:Y:S01]  /*a9f0*/  ULDC UR5, c[0x0][0x658] ;  /* 0x0001960000057ab9 */ /* 0x000fe20000000800 */
[----:B------:R-:W-:Y:S01]  /*aa00*/  UMOV UR7, 0xffffffff ;  /* 0xffffffff00077882 */ /* 0x000fe20000000000 */
[----:B------:R-:W-:Y:S01]  /*aa10*/  ULDC UR6, c[0x0][0xc] ;  /* 0x0000030000067ab9 */ /* 0x000fe20000000800 */
[----:B------:R-:W-:Y:S01]  /*aa20*/  USHF.L.U32 UR9, UR7, UR5, URZ ;  /* 0x0000000507097299 */ /* 0x000fe2000800063f */
[C---:B------:R-:W-:Y:S01]  /*aa30*/  LOP3.LUT P2, RZ, R18.reuse, 0x7f, RZ, 0xc0, !PT ;  /* 0x0000007f12ff7812 */ /* 0x040fe2000784c0ff */
[----:B------:R-:W-:Y:S01]  /*aa40*/  UMOV UR8, 0x1 ;  /* 0x0000000100087882 */ /* 0x000fe20000000000 */
[----:B------:R-:W-:Y:S01]  /*aa50*/  ULDC UR7, c[0x0][0x10] ;  /* 0x0000040000077ab9 */ /* 0x000fe20000000800 */
[----:B------:R-:W-:Y:S01]  /*aa60*/  LOP3.LUT P0, RZ, R18, 0x1f, RZ, 0xc0, !PT ;  /* 0x0000001f12ff7812 */ /* 0x000fe2000780c0ff */
[----:B------:R-:W-:Y:S01]  /*aa70*/  UIMAD.WIDE.U32 UR6, UR6, UR7, URZ ;  /* 0x00000007060672a5 */ /* 0x000fe2000f8e003f */
[----:B------:R-:W-:Y:S01]  /*aa80*/  BSSY B0, `(.L_x_290) ;  /* 0x00000ce000007945 */ /* 0x000fe20003800000 */
[----:B------:R-:W-:Y:S01]  /*aa90*/  USHF.L.U32 UR5, UR8, UR5, URZ ;  /* 0x0000000508057299 */ /* 0x000fe2000800063f */
[----:B------:R-:W-:Y:S01]  /*aaa0*/  IMAD.MOV.U32 R11, RZ, RZ, 0x1 ;  /* 0x00000001ff0b7424 */ /* 0x000fe200078e00ff */
[----:B------:R-:W-:Y:S01]  /*aab0*/  LOP3.LUT R18, R19, 0x2, RZ, 0xfc, !PT ;  /* 0x0000000213127812 */ /* 0x000fe200078efcff */
[----:B------:R-:W-:Y:S01]  /*aac0*/  ULDC UR8, c[0x0][0x14] ;  /* 0x0000050000087ab9 */ /* 0x000fe20000000800 */
[----:B------:R-:W-:Y:S01]  /*aad0*/  PLOP3.LUT P0, PT, P0, P2, PT, 0x8a, 0x0 ;  /* 0x000000000000781c */ /* 0x000fe20000705172 */
[----:B------:R-:W-:-:S02]  /*aae0*/  UIMAD.WIDE.U32 UR30, UR6, UR8, URZ ;  /* 0x00000008061e72a5 */ /* 0x000fc4000f8e003f */
[----:B------:R-:W-:Y:S01]  /*aaf0*/  UIMAD UR7, UR7, UR8, URZ ;  /* 0x00000008070772a4 */ /* 0x000fe2000f8e023f */
[----:B------:R-:W-:Y:S01]  /*ab00*/  ULDC UR4, c[0x0][0x600] ;  /* 0x0001800000047ab9 */ /* 0x000fe20000000800 */
[----:B------:R-:W-:Y:S02]  /*ab10*/  ULOP3.LUT UR6, URZ, UR9, URZ, 0x33, !UPT ;  /* 0x000000093f067292 */ /* 0x000fe4000f8e333f */
[----:B------:R-:W-:Y:S01]  /*ab20*/  UIADD3 UR4, UR4, -0x1, URZ ;  /* 0xffffffff04047890 */ /* 0x000fe2000fffe03f */
[----:B0-----:R-:W-:Y:S01]  /*ab30*/  VIADD R0, R0, 0x7f ;  /* 0x0000007f00007836 */ /* 0x001fe20000000000 */
[----:B------:R-:W-:Y:S01]  /*ab40*/  UIADD3 UR7, UR31, UR7, URZ ;  /* 0x000000071f077290 */ /* 0x000fe2000fffe03f */
[----:B------:R-:W-:-:S03]  /*ab50*/  ULDC.64 UR38, c[0x0][0x198] ;  /* 0x0000660000267ab9 */ /* 0x000fc60000000a00 */
[----:B------:R-:W-:-:S04]  /*ab60*/  SHF.R.S32.HI R3, RZ, 0x1f, R0 ;  /* 0x0000001fff037819 */ /* 0x000fc80000011400 */
[----:B------:R-:W-:Y:S01]  /*ab70*/  LEA.HI R3, R3, R0, RZ, 0x7 ;  /* 0x0000000003037211 */ /* 0x000fe200078f38ff */
[----:B------:R-:W-:-:S03]  /*ab80*/  IMAD.MOV.U32 R0, RZ, RZ, RZ ;  /* 0x000000ffff007224 */ /* 0x000fc600078e00ff */
[----:B------:R-:W-:Y:S01]  /*ab90*/  SHF.R.S32.HI R13, RZ, 0x7, R3 ;  /* 0x00000007ff0d7819 */ /* 0x000fe20000011403 */
[----:B------:R-:W-:-:S04]  /*aba0*/  IMAD.MOV.U32 R3, RZ, RZ, 0x1 ;  /* 0x00000001ff037424 */ /* 0x000fc800078e00ff */
[----:B------:R-:W-:-:S07]  /*abb0*/  VIADD R10, R13, 0x1 ;  /* 0x000000010d0a7836 */ /* 0x000fce0000000000 */
.L_x_302:
[----:B------:R-:W-:-:S03]  /*abc0*/  UMOV UR8, 0xffffffff ;  /* 0xffffffff00087882 */ /* 0x000fc60000000000 */
[----:B------:R-:W-:Y:S05]  /*abd0*/  BRA.DIV UR8, `(.L_x_291) ;  /* 0x0000000e08d07947 */ /* 0x000fea000b800000 */
[----:B------:R-:W-:-:S13]  /*abe0*/  ELECT P6, URZ, PT ;  /* 0x00000000003f782f */ /* 0x000fda00038c0000 */
.L_x_313:
[----:B------:R-:W0:Y:S01]  /*abf0*/  LDC R4, c[0x0][0x28c] ;  /* 0x0000a300ff047b82 */ /* 0x000e220000000800 */
[----:B------:R-:W-:Y:S01]  /*ac00*/  BSSY B1, `(.L_x_292) ;  /* 0x0000043000017945 */ /* 0x000fe20003800000 */
[----:B0-----:R-:W-:-:S13]  /*ac10*/  ISETP.LT.OR P6, PT, R4, 0x1, !P6 ;  /* 0x000000010400780c */ /* 0x001fda00077c1670 */
[----:B------:R-:W-:Y:S05]  /*ac20*/  @P6 BRA `(.L_x_293) ;  /* 0x0000000400006947 */ /* 0x000fea0003800000 */
[----:B------:R-:W-:Y:S02]  /*ac30*/  IMAD.SHL.U32 R14, R7, 0x80, RZ ;  /* 0x00000080070e7824 */ /* 0x000fe400078e00ff */
[----:B------:R-:W-:Y:S02]  /*ac40*/  IMAD.SHL.U32 R15, R9, 0x100, RZ ;  /* 0x00000100090f7824 */ /* 0x000fe400078e00ff */
[----:B------:R-:W-:Y:S02]  /*ac50*/  IMAD.MOV.U32 R20, RZ, RZ, RZ ;  /* 0x000000ffff147224 */ /* 0x000fe400078e00ff */
[----:B------:R-:W-:Y:S02]  /*ac60*/  IMAD.MOV.U32 R4, RZ, RZ, R10 ;  /* 0x000000ffff047224 */ /* 0x000fe400078e000a */
[----:B------:R-:W-:Y:S02]  /*ac70*/  IMAD.MOV.U32 R5, RZ, RZ, R3 ;  /* 0x000000ffff057224 */ /* 0x000fe400078e0003 */
[----:B------:R-:W-:-:S07]  /*ac80*/  IMAD.MOV.U32 R6, RZ, RZ, R0 ;  /* 0x000000ffff067224 */ /* 0x000fce00078e0000 */
.L_x_297:
[----:B------:R-:W0:Y:S01]  /*ac90*/  S2R R12, SR_CgaCtaId ;  /* 0x00000000000c7919 */ /* 0x000e220000008800 */
[----:B------:R-:W-:Y:S01]  /*aca0*/  MOV R7, 0x400 ;  /* 0x0000040000077802 */ /* 0x000fe20000000f00 */
[----:B------:R-:W1:Y:S03]  /*acb0*/  @!P2 LDC R9, c[0x0][0x500] ;  /* 0x00014000ff09ab82 */ /* 0x000e660000000800 */
[----:B0-----:R-:W-:Y:S02]  /*acc0*/  LEA R21, R12, R7, 0x18 ;  /* 0x000000070c157211 */ /* 0x001fe400078ec0ff */
[----:B------:R-:W-:-:S03]  /*acd0*/  SHF.L.U32 R7, R5, 0x1f, RZ ;  /* 0x0000001f05077819 */ /* 0x000fc600000006ff */
[----:B------:R-:W-:-:S04]  /*ace0*/  IMAD R12, R6, 0x8, R21 ;  /* 0x00000008060c7824 */ /* 0x000fc800078e0215 */
[----:B------:R-:W0:Y:S02]  /*acf0*/  SYNCS.PHASECHK.TRANS64.TRYWAIT P1, [R12+URZ+0x20], R7 ;  /* 0x000020070c0075a7 */ /* 0x000e24000802017f */
[----:B01----:R-:W-:Y:S05]  /*ad00*/  @!P1 BRA `(.L_x_294) ;  /* 0x0000000c00a49947 */ /* 0x003fea0003800000 */
.L_x_314:
[----:B0-----:R-:W-:Y:S01]  /*ad10*/  PRMT R7, R18, 0x9910, RZ ;  /* 0x0000991012077816 */ /* 0x001fe200000000ff */
[----:B------:R0:W-:Y:S03]  /*ad20*/  @!P2 SYNCS.ARRIVE.TRANS64 RZ, [R12+URZ], R9 ;  /* 0x000000090cffa9a7 */ /* 0x0001e6000800003f */
[----:B------:R-:W-:-:S13]  /*ad30*/  ISETP.NE.AND P1, PT, R7, 0x2, PT ;  /* 0x000000020700780c */ /* 0x000fda0003f25270 */
[----:B0-----:R-:W-:Y:S05]  /*ad40*/  @P1 BRA `(.L_x_295) ;  /* 0x0000000000041947 */ /* 0x001fea0003800000 */
[----:B------:R-:W-:Y:S01]  /*ad50*/  BPT.TRAP 0x1 ;  /* 0x000000040000795c */ /* 0x000fe20000300000 */
.L_x_295:
[----:B------:R-:W-:Y:S05]  /*ad60*/  @P0 BRA `(.L_x_296) ;  /* 0x0000000000040947 */ /* 0x000fea0003800000 */
[----:B------:R-:W-:Y:S01]  /*ad70*/  BPT.TRAP 0x1 ;  /* 0x000000040000795c */ /* 0x000fe20000300000 */
.L_x_296:
[--C-:B------:R-:W-:Y:S01]  /*ad80*/  IMAD R7, R6, 0x8000, R21.reuse ;  /* 0x0000800006077824 */ /* 0x100fe200078e0215 */
[----:B------:R-:W-:Y:S01]  /*ad90*/  R2UR UR34, R20 ;  /* 0x00000000142272ca */ /* 0x000fe200000e0000 */
[----:B------:R-:W-:Y:S01]  /*ada0*/  IMAD R21, R6, 0x10000, R21 ;  /* 0x0001000006157824 */ /* 0x000fe200078e0215 */
[----:B------:R-:W-:Y:S01]  /*adb0*/  R2UR UR33, R12 ;  /* 0x000000000c2172ca */ /* 0x000fe200000e0000 */
[----:B------:R-:W-:Y:S01]  /*adc0*/  VIADD R4, R4, 0xffffffff ;  /* 0xffffffff04047836 */ /* 0x000fe20000000000 */
[----:B------:R-:W-:Y:S01]  /*add0*/  R2UR UR24, R7 ;  /* 0x00000000071872ca */ /* 0x000fe200000e0000 */
[----:B------:R-:W-:Y:S01]  /*ade0*/  UIADD3 UR14, UP0, UR38, 0xf0, URZ ;  /* 0x000000f0260e7890 */ /* 0x000fe2000ff1e03f */
[----:B------:R-:W-:Y:S01]  /*adf0*/  R2UR UR8, R21 ;  /* 0x00000000150872ca */ /* 0x000fe200000e0000 */
[----:B------:R-:W-:Y:S01]  /*ae00*/  UIADD3 UR40, UP1, UR38, 0x1f0, URZ ;  /* 0x000001f026287890 */ /* 0x000fe2000ff3e03f */
[----:B------:R-:W-:Y:S01]  /*ae10*/  R2UR UR36, R8 ;  /* 0x00000000082472ca */ /* 0x000fe200000e0000 */
[----:B------:R-:W-:Y:S01]  /*ae20*/  UIADD3.X UR15, URZ, UR39, URZ, UP0, !UPT ;  /* 0x000000273f0f7290 */ /* 0x000fe200087fe43f */
[----:B------:R-:W-:Y:S01]  /*ae30*/  R2UR UR35, R14 ;  /* 0x000000000e2372ca */ /* 0x000fe200000e0000 */
[----:B------:R-:W-:Y:S01]  /*ae40*/  UIADD3.X UR41, URZ, UR39, URZ, UP1, !UPT ;  /* 0x000000273f297290 */ /* 0x000fe20008ffe43f */
[----:B------:R-:W-:Y:S01]  /*ae50*/  R2UR UR19, R15 ;  /* 0x000000000f1372ca */ /* 0x000fe200000e0000 */
[----:B------:R-:W-:Y:S01]  /*ae60*/  UIADD3 UR26, UR34, 0x40, URZ ;  /* 0x00000040221a7890 */ /* 0x000fe2000fffe03f */
[----:B------:R-:W-:Y:S01]  /*ae70*/  ISETP.GT.AND P3, PT, R4, 0x1, PT ;  /* 0x000000010400780c */ /* 0x000fe20003f64270 */
[----:B------:R-:W-:Y:S01]  /*ae80*/  VIADD R6, R6, 0x1 ;  /* 0x0000000106067836 */ /* 0x000fe20000000000 */
[----:B------:R-:W-:Y:S01]  /*ae90*/  UMOV UR22, 0x0 ;  /* 0x0000000000167882 */ /* 0x000fe20000000000 */
[----:B------:R-:W-:Y:S01]  /*aea0*/  UIADD3 UR32, UR24, 0x100, URZ ;  /* 0x0000010018207890 */ /* 0x000fe2000fffe03f */
[----:B------:R-:W-:Y:S01]  /*aeb0*/  VIADD R20, R20, 0x80 ;  /* 0x0000008014147836 */ /* 0x000fe20000000000 */
[----:B------:R-:W-:Y:S01]  /*aec0*/  UIADD3 UR24, UR24, 0x4100, URZ ;  /* 0x0000410018187890 */ /* 0x000fe2000fffe03f */
[----:B------:R-:W-:Y:S01]  /*aed0*/  ISETP.NE.AND P1, PT, R6, 0x4, PT ;  /* 0x000000040600780c */ /* 0x000fe20003f25270 */
[----:B------:R-:W-:-:S02]  /*aee0*/  UIADD3 UR16, UR8, 0x20100, URZ ;  /* 0x0002010008107890 */ /* 0x000fc4000fffe03f */
[----:B------:R-:W-:Y:S01]  /*aef0*/  UIADD3 UR8, UR8, 0x28100, URZ ;  /* 0x0002810008087890 */ /* 0x000fe2000fffe03f */
[----:B------:R-:W-:Y:S01]  /*af00*/  SEL R12, RZ, 0x1, P1 ;  /* 0x00000001ff0c7807 */ /* 0x000fe20000800000 */
[----:B------:R-:W-:Y:S01]  /*af10*/  UMOV UR23, 0x10000000 ;  /* 0x1000000000177882 */ /* 0x000fe20000000000 */
[----:B------:R-:W-:Y:S01]  /*af20*/  UMOV UR25, UR33 ;  /* 0x0000002100197c82 */ /* 0x000fe20008000000 */
[----:B------:R-:W-:Y:S01]  /*af30*/  UMOV UR28, UR36 ;  /* 0x00000024001c7c82 */ /* 0x000fe20008000000 */
[----:B------:R-:W-:Y:S01]  /*af40*/  UMOV UR27, UR35 ;  /* 0x00000023001b7c82 */ /* 0x000fe20008000000 */
[----:B------:R-:W-:Y:S01]  /*af50*/  UMOV UR17, UR33 ;  /* 0x0000002100117c82 */ /* 0x000fe20008000000 */
[----:B------:R-:W-:Y:S01]  /*af60*/  UMOV UR18, UR34 ;  /* 0x0000002200127c82 */ /* 0x000fe20008000000 */
[----:B------:R-:W-:Y:S01]  /*af70*/  UMOV UR20, UR36 ;  /* 0x0000002400147c82 */ /* 0x000fe20008000000 */
[----:B------:R0:W-:Y:S01]  /*af80*/  UTMALDG.3D [UR32], [UR14], desc[UR22] ;  /* 0x000016200e0075b4 */ /* 0x0001e20008011000 */
[----:B------:R-:W-:Y:S01]  /*af90*/  UMOV UR9, UR33 ;  /* 0x0000002100097c82 */ /* 0x000fe20008000000 */
[----:B------:R-:W-:Y:S01]  /*afa0*/  UMOV UR11, UR19 ;  /* 0x00000013000b7c82 */ /* 0x000fe20008000000 */
[----:B------:R-:W-:Y:S01]  /*afb0*/  UMOV UR12, UR36 ;  /* 0x00000024000c7c82 */ /* 0x000fe20008000000 */
[----:B------:R-:W-:Y:S01]  /*afc0*/  UMOV UR10, UR26 ;  /* 0x0000001a000a7c82 */ /* 0x000fe20008000000 */
[----:B------:R-:W-:-:S02]  /*afd0*/  LOP3.LUT R5, R5, R12, RZ, 0x3c, !PT ;  /* 0x0000000c05057212 */ /* 0x000fc400078e3cff */
[----:B------:R-:W-:Y:S01]  /*afe0*/  SEL R6, R6, RZ, P1 ;  /* 0x000000ff06067207 */ /* 0x000fe20000800000 */
[----:B------:R0:W-:Y:S01]  /*aff0*/  UTMALDG.3D [UR24], [UR14], desc[UR22] ;  /* 0x000016180e0075b4 */ /* 0x0001e20008011000 */
[----:B------:R0:W-:Y:S01]  /*b000*/  UTMALDG.3D [UR16], [UR40], desc[UR22] ;  /* 0x00001610280075b4 */ /* 0x0001e20008011000 */
[----:B------:R0:W-:Y:S02]  /*b010*/  UTMALDG.3D [UR8], [UR40], desc[UR22] ;  /* 0x00001608280075b4 */ /* 0x0001e40008011000 */
[----:B0-----:R-:W-:Y:S05]  /*b020*/  @P3 BRA `(.L_x_297) ;  /* 0xfffffffc00183947 */ /* 0x001fea000383ffff */
.L_x_293:
[----:B------:R-:W-:Y:S05]  /*b030*/  BSYNC B1 ;  /* 0x0000000000017941 */ /* 0x000fea0003800000 */
.L_x_292:
[----:B------:R-:W-:Y:S01]  /*b040*/  LOP3.LUT P3, RZ, R11, 0xff, RZ, 0xc0, !PT ;  /* 0x000000ff0bff7812 */ /* 0x000fe2000786c0ff */
[----:B------:R-:W-:Y:S01]  /*b050*/  IMAD.IADD R0, R13, 0x1, R0 ;  /* 0x000000010d007824 */ /* 0x000fe200078e0200 */
[----:B------:R-:W-:Y:S01]  /*b060*/  IADD3 R16, P4, R16, UR30, RZ ;  /* 0x0000001e10107c10 */ /* 0x000fe2000ff9e0ff */
[----:B------:R-:W-:Y:S01]  /*b070*/  ULDC.64 UR8, c[0x0][0x650] ;  /* 0x0001940000087ab9 */ /* 0x000fe20000000a00 */
[----:B------:R-:W-:Y:S01]  /*b080*/  BSSY B1, `(.L_x_298) ;  /* 0x000006b000017945 */ /* 0x000fe20003800000 */
[----:B------:R-:W-:Y:S01]  /*b090*/  IMAD.MOV.U32 R7, RZ, RZ, -0x1 ;  /* 0xffffffffff077424 */ /* 0x000fe200078e00ff */
[----:B------:R-:W-:Y:S01]  /*b0a0*/  SHF.R.U32.HI R4, RZ, 0x2, R0 ;  /* 0x00000002ff047819 */ /* 0x000fe20000011600 */
[----:B------:R-:W-:Y:S01]  /*b0b0*/  IMAD.MOV.U32 R9, RZ, RZ, -0x1 ;  /* 0xffffffffff097424 */ /* 0x000fe200078e00ff */
[----:B------:R-:W-:Y:S01]  /*b0c0*/  ISETP.GT.U32.AND P1, PT, R0, 0x3, PT ;  /* 0x000000030000780c */ /* 0x000fe20003f24070 */
[----:B------:R-:W-:Y:S01]  /*b0d0*/  IMAD.MOV.U32 R8, RZ, RZ, -0x1 ;  /* 0xffffffffff087424 */ /* 0x000fe200078e00ff */
[----:B------:R-:W-:-:S02]  /*b0e0*/  LOP3.LUT R4, R4, 0x1, RZ, 0xc0, !PT ;  /* 0x0000000104047812 */ /* 0x000fc400078ec0ff */
[----:B------:R-:W-:Y:S01]  /*b0f0*/  ISETP.LT.U32.AND P1, PT, R13, 0x4, P1 ;  /* 0x000000040d00780c */ /* 0x000fe20000f21070 */
[----:B------:R-:W0:Y:S01]  /*b100*/  @P3 S2R R6, SR_CgaCtaId ;  /* 0x0000000000063919 */ /* 0x000e220000008800 */
[----:B------:R-:W-:Y:S02]  /*b110*/  @P3 MOV R5, 0x400 ;  /* 0x0000040000053802 */ /* 0x000fe40000000f00 */
[----:B------:R-:W-:Y:S02]  /*b120*/  IADD3.X R17, R17, UR7, RZ, P4, !PT ;  /* 0x0000000711117c10 */ /* 0x000fe4000a7fe4ff */
[----:B------:R-:W-:Y:S02]  /*b130*/  ISETP.GE.U32.AND P4, PT, R16, UR8, PT ;  /* 0x0000000810007c0c */ /* 0x000fe4000bf86070 */
[----:B------:R-:W-:Y:S02]  /*b140*/  LOP3.LUT R0, R0, 0x3, RZ, 0xc0, !PT ;  /* 0x0000000300007812 */ /* 0x000fe400078ec0ff */
[----:B------:R-:W-:-:S02]  /*b150*/  PRMT R11, RZ, 0x7610, R11 ;  /* 0x00007610ff0b7816 */ /* 0x000fc4000000000b */
[----:B0-----:R-:W-:-:S04]  /*b160*/  @P3 LEA R5, R6, R5, 0x18 ;  /* 0x0000000506053211 */ /* 0x001fc800078ec0ff */
[----:B------:R0:W-:Y:S01]  /*b170*/  @P3 SYNCS.ARRIVE.TRANS64.A1T0 RZ, [R5+URZ+0x58], RZ ;  /* 0x000058ff05ff39a7 */ /* 0x0001e2000810003f */
[----:B------:R-:W-:Y:S02]  /*b180*/  ISETP.NE.U32.AND P3, PT, R4, 0x1, PT ;  /* 0x000000010400780c */ /* 0x000fe40003f65070 */
[----:B------:R-:W-:Y:S02]  /*b190*/  SEL R4, RZ, 0x1, !P1 ;  /* 0x00000001ff047807 */ /* 0x000fe40004800000 */
[----:B------:R-:W-:Y:S02]  /*b1a0*/  ISETP.GE.U32.AND.EX P1, PT, R17, UR9, PT, P4 ;  /* 0x0000000911007c0c */ /* 0x000fe4000bf26140 */
[----:B------:R-:W-:-:S04]  /*b1b0*/  ISETP.GT.U32.AND P3, PT, R13, 0x3, !P3 ;  /* 0x000000030d00780c */ /* 0x000fc80005f64070 */
[----:B0-----:R-:W-:-:S04]  /*b1c0*/  SEL R5, RZ, 0x1, !P3 ;  /* 0x00000001ff057807 */ /* 0x001fc80005800000 */
[--C-:B------:R-:W-:Y:S02]  /*b1d0*/  LOP3.LUT R3, R5, R3, R4.reuse, 0x96, !PT ;  /* 0x0000000305037212 */ /* 0x100fe400078e9604 */
[----:B------:R-:W-:Y:S01]  /*b1e0*/  PRMT R4, RZ, 0x7610, R4 ;  /* 0x00007610ff047816 */ /* 0x000fe20000000004 */
[----:B------:R-:W-:Y:S06]  /*b1f0*/  @P1 BRA `(.L_x_299) ;  /* 0x00000004004c1947 */ /* 0x000fec0003800000 */
[----:B------:R-:W-:Y:S01]  /*b200*/  ULDC.64 UR8, c[0x0][0x628] ;  /* 0x00018a0000087ab9 */ /* 0x000fe20000000a00 */
[----:B------:R-:W0:Y:S01]  /*b210*/  S2R R14, SR_CTAID.X ;  /* 0x00000000000e7919 */ /* 0x000e220000002500 */
[----:B------:R-:W-:Y:S01]  /*b220*/  ISETP.NE.U32.AND P1, PT, RZ, UR8, PT ;  /* 0x00000008ff007c0c */ /* 0x000fe2000bf25070 */
[----:B------:R-:W-:Y:S01]  /*b230*/  ULDC UR11, c[0x0][0x630] ;  /* 0x00018c00000b7ab9 */ /* 0x000fe20000000800 */
[----:B------:R-:W-:Y:S01]  /*b240*/  IMAD.MOV.U32 R4, RZ, RZ, R16 ;  /* 0x000000ffff047224 */ /* 0x000fe200078e0010 */
[----:B------:R-:W1:Y:S01]  /*b250*/  S2R R12, SR_CTAID.Y ;  /* 0x00000000000c7919 */ /* 0x000e620000002600 */
[----:B------:R-:W-:Y:S01]  /*b260*/  ISETP.NE.AND.EX P1, PT, RZ, UR9, PT, P1 ;  /* 0x00000009ff007c0c */ /* 0x000fe2000bf25310 */
[----:B------:R-:W-:-:S12]  /*b270*/  IMAD.MOV.U32 R5, RZ, RZ, R17 ;  /* 0x000000ffff057224 */ /* 0x000fd800078e0011 */
[----:B------:R-:W-:Y:S05]  /*b280*/  @!P1 BRA `(.L_x_300) ;  /* 0x0000000000289947 */ /* 0x000fea0003800000 */
[----:B------:R-:W-:Y:S02]  /*b290*/  ULDC UR10, c[0x0][0x634] ;  /* 0x00018d00000a7ab9 */ /* 0x000fe40000000800 */
[----:B------:R-:W-:-:S05]  /*b2a0*/  IADD3 R9, P1, R16, UR10, RZ ;  /* 0x0000000a10097c10 */ /* 0x000fca000ff3e0ff */
[----:B------:R-:W-:-:S04]  /*b2b0*/  IMAD.X R15, RZ, RZ, R17, P1 ;  /* 0x000000ffff0f7224 */ /* 0x000fc800008e0611 */
[----:B------:R-:W-:-:S04]  /*b2c0*/  IMAD.WIDE.U32 R6, R15, UR8, RZ ;  /* 0x000000080f067c25 */ /* 0x000fc8000f8e00ff */
[----:B------:R-:W-:-:S04]  /*b2d0*/  IMAD.WIDE.U32 R6, P1, R9, UR9, R6 ;  /* 0x0000000909067c25 */ /* 0x000fc8000f820006 */
[----:B------:R-:W-:-:S04]  /*b2e0*/  IMAD.WIDE.U32 R8, R9, UR8, RZ ;  /* 0x0000000809087c25 */ /* 0x000fc8000f8e00ff */
[----:B------:R-:W-:Y:S01]  /*b2f0*/  IMAD.X R5, RZ, RZ, RZ, P1 ;  /* 0x000000ffff057224 */ /* 0x000fe200008e06ff */
[----:B------:R-:W-:Y:S01]  /*b300*/  IADD3 RZ, P1, R9, R6, RZ ;  /* 0x0000000609ff7210 */ /* 0x000fe20007f3e0ff */
[----:B------:R-:W-:-:S04]  /*b310*/  IMAD.MOV.U32 R4, RZ, RZ, R7 ;  /* 0x000000ffff047224 */ /* 0x000fc800078e0007 */
[----:B------:R-:W-:-:S08]  /*b320*/  IMAD.WIDE.U32.X R4, R15, UR9, R4, P1 ;  /* 0x000000090f047c25 */ /* 0x000fd000088e0404 */
.L_x_300:
[--C-:B------:R-:W-:Y:S01]  /*b330*/  SHF.R.U64 R8, R4, UR11, R5.reuse ;  /* 0x0000000b04087c19 */ /* 0x100fe20008001205 */
[----:B------:R-:W-:Y:S01]  /*b340*/  ULDC.64 UR8, c[0x0][0x620] ;  /* 0x0001880000087ab9 */ /* 0x000fe20000000a00 */
[----:B------:R-:W-:Y:S01]  /*b350*/  SHF.R.U32.HI R4, RZ, UR11, R5 ;  /* 0x0000000bff047c19 */ /* 0x000fe20008011605 */
[----:B------:R-:W2:Y:S01]  /*b360*/  LDC R25, c[0x0][0x144] ;  /* 0x00005100ff197b82 */ /* 0x000ea20000000800 */
[----:B------:R-:W-:Y:S01]  /*b370*/  IADD3 R7, P1, RZ, -R8, RZ ;  /* 0x80000008ff077210 */ /* 0x000fe20007f3e0ff */
[----:B------:R-:W-:Y:S01]  /*b380*/  ULDC.64 UR12, c[0x0][0x640] ;  /* 0x00019000000c7ab9 */ /* 0x000fe20000000a00 */
[----:B0-----:R-:W-:Y:S01]  /*b390*/  I2FP.F32.U32 R9, R14 ;  /* 0x0000000e00097245 */ /* 0x001fe20000201000 */
[----:B------:R-:W-:Y:S02]  /*b3a0*/  ULDC UR10, c[0x0][0x608] ;  /* 0x00018200000a7ab9 */ /* 0x000fe40000000800 */
[----:B------:R-:W-:Y:S01]  /*b3b0*/  IMAD.X R4, RZ, RZ, ~R4, P1 ;  /* 0x000000ffff047224 */ /* 0x000fe200008e0e04 */
[----:B------:R-:W-:Y:S01]  /*b3c0*/  ISETP.NE.U32.AND P1, PT, RZ, UR12, PT ;  /* 0x0000000cff007c0c */ /* 0x000fe2000bf25070 */
[----:B------:R-:W0:Y:S02]  /*b3d0*/  LDC R21, c[0x0][0x148] ;  /* 0x00005200ff157b82 */ /* 0x000e240000000800 */
[----:B------:R-:W-:Y:S01]  /*b3e0*/  IMAD R6, R4, UR8, RZ ;  /* 0x0000000804067c24 */ /* 0x000fe2000f8e02ff */
[----:B------:R-:W-:Y:S01]  /*b3f0*/  ISETP.NE.AND.EX P1, PT, RZ, UR13, PT, P1 ;  /* 0x0000000dff007c0c */ /* 0x000fe2000bf25310 */
[----:B------:R-:W-:Y:S01]  /*b400*/  IMAD.WIDE.U32 R4, R7, UR8, R16 ;  /* 0x0000000807047c25 */ /* 0x000fe2000f8e0010 */
[----:B------:R-:W-:-:S03]  /*b410*/  ULDC UR8, c[0x0][0x150] ;  /* 0x0000540000087ab9 */ /* 0x000fc60000000800 */
[----:B------:R-:W-:Y:S02]  /*b420*/  IMAD R7, R7, UR9, R6 ;  /* 0x0000000907077c24 */ /* 0x000fe4000f8e0206 */
[----:B------:R-:W-:Y:S01]  /*b430*/  FMUL R6, R9, UR8 ;  /* 0x0000000809067c20 */ /* 0x000fe20008400000 */
[----:B------:R-:W-:Y:S01]  /*b440*/  ULDC UR8, c[0x0][0x618] ;  /* 0x0001860000087ab9 */ /* 0x000fe20000000800 */
[----:B------:R-:W-:Y:S01]  /*b450*/  ULDC UR9, c[0x0][0x154] ;  /* 0x0000550000097ab9 */ /* 0x000fe20000000800 */
[----:B------:R-:W-:-:S03]  /*b460*/  IMAD.IADD R5, R5, 0x1, R7 ;  /* 0x0000000105057824 */ /* 0x000fc600078e0207 */
[----:B------:R-:W3:Y:S02]  /*b470*/  F2I.U32.TRUNC.NTZ R6, R6 ;  /* 0x0000000600067305 */ /* 0x000ee4000020f000 */
[----:B------:R-:W-:Y:S02]  /*b480*/  SHF.R.U64 R9, R4, UR8, R5 ;  /* 0x0000000804097c19 */ /* 0x000fe40008001205 */
[----:B-1----:R-:W-:-:S05]  /*b490*/  I2FP.F32.U32 R4, R12 ;  /* 0x0000000c00047245 */ /* 0x002fca0000201000 */
[----:B------:R-:W-:Y:S01]  /*b4a0*/  FMUL R22, R4, UR9 ;  /* 0x0000000904167c20 */ /* 0x000fe20008400000 */
[----:B------:R-:W-:Y:S01]  /*b4b0*/  SHF.R.U32.HI R4, RZ, UR8, R5 ;  /* 0x00000008ff047c19 */ /* 0x000fe20008011605 */
[----:B------:R-:W-:-:S03]  /*b4c0*/  ULDC UR8, c[0x0][0x658] ;  /* 0x0001960000087ab9 */ /* 0x000fc60000000800 */
[--C-:B------:R-:W-:Y:S01]  /*b4d0*/  SHF.R.U64 R20, R9, UR10, R4.reuse ;  /* 0x0000000a09147c19 */ /* 0x100fe20008001204 */
[----:B------:R-:W1:Y:S01]  /*b4e0*/  F2I.U32.TRUNC.NTZ R22, R22 ;  /* 0x0000001600167305 */ /* 0x000e62000020f000 */
[----:B------:R-:W-:Y:S01]  /*b4f0*/  SHF.R.U32.HI R5, RZ, UR10, R4 ;  /* 0x0000000aff057c19 */ /* 0x000fe20008011604 */
[----:B---3--:R-:W-:-:S03]  /*b500*/  IMAD.MOV R6, RZ, RZ, -R6 ;  /* 0x000000ffff067224 */ /* 0x008fc600078e0a06 */
[--C-:B------:R-:W-:Y:S01]  /*b510*/  SHF.R.U64 R15, R20, UR8, R5.reuse ;  /* 0x00000008140f7c19 */ /* 0x100fe20008001205 */
[----:B--2---:R-:W-:Y:S01]  /*b520*/  IMAD R14, R25, R6, R14 ;  /* 0x00000006190e7224 */ /* 0x004fe200078e020e */
[----:B------:R-:W-:-:S03]  /*b530*/  SHF.R.U32.HI R23, RZ, UR8, R5 ;  /* 0x00000008ff177c19 */ /* 0x000fc60008011605 */
[----:B------:R-:W-:Y:S02]  /*b540*/  IMAD.MOV.U32 R4, RZ, RZ, R15 ;  /* 0x000000ffff047224 */ /* 0x000fe400078e000f */
[----:B------:R-:W-:Y:S01]  /*b550*/  IMAD.MOV.U32 R5, RZ, RZ, R23 ;  /* 0x000000ffff057224 */ /* 0x000fe200078e0017 */
[----:B-1----:R-:W-:Y:S06]  /*b560*/  @!P1 BRA `(.L_x_301) ;  /* 0x0000000000289947 */ /* 0x002fec0003800000 */
[----:B------:R-:W-:Y:S02]  /*b570*/  ULDC UR8, c[0x0][0x64c] ;  /* 0x0001930000087ab9 */ /* 0x000fe40000000800 */
[----:B------:R-:W-:-:S05]  /*b580*/  IADD3 R5, P1, R15, UR8, RZ ;  /* 0x000000080f057c10 */ /* 0x000fca000ff3e0ff */
[----:B------:R-:W-:-:S04]  /*b590*/  IMAD.X R23, RZ, RZ, R23, P1 ;  /* 0x000000ffff177224 */ /* 0x000fc800008e0617 */
[----:B------:R-:W-:-:S04]  /*b5a0*/  IMAD.WIDE.U32 R6, R23, UR12, RZ ;  /* 0x0000000c17067c25 */ /* 0x000fc8000f8e00ff */
[----:B------:R-:W-:-:S04]  /*b5b0*/  IMAD.WIDE.U32 R6, P1, R5, UR13, R6 ;  /* 0x0000000d05067c25 */ /* 0x000fc8000f820006 */
[----:B------:R-:W-:-:S04]  /*b5c0*/  IMAD.WIDE.U32 R4, R5, UR12, RZ ;  /* 0x0000000c05047c25 */ /* 0x000fc8000f8e00ff */
[----:B------:R-:W-:Y:S01]  /*b5d0*/  IMAD.MOV.U32 R4, RZ, RZ, R7 ;  /* 0x000000ffff047224 */ /* 0x000fe200078e0007 */
[----:B------:R-:W-:Y:S01]  /*b5e0*/  IADD3 RZ, P3, R5, R6, RZ ;  /* 0x0000000605ff7210 */ /* 0x000fe20007f7e0ff */
[----:B------:R-:W-:-:S04]  /*b5f0*/  IMAD.X R5, RZ, RZ, RZ, P1 ;  /* 0x000000ffff057224 */ /* 0x000fc800008e06ff */
[----:B------:R-:W-:-:S08]  /*b600*/  IMAD.WIDE.U32.X R4, R23, UR13, R4, P3 ;  /* 0x0000000d17047c25 */ /* 0x000fd000098e0404 */
.L_x_301:
[----:B------:R-:W-:Y:S01]  /*b610*/  ISETP.NE.AND P1, PT, R2, 0x1, PT ;  /* 0x000000010200780c */ /* 0x000fe20003f25270 */
[----:B------:R-:W-:Y:S01]  /*b620*/  ULDC UR8, c[0x0][0x648] ;  /* 0x0001920000087ab9 */ /* 0x000fe20000000800 */
[----:B------:R-:W-:Y:S01]  /*b630*/  LOP3.LUT R20, R20, UR6, RZ, 0xc0, !PT ;  /* 0x0000000614147c12 */ /* 0x000fe2000f8ec0ff */
[----:B------:R-:W-:Y:S01]  /*b640*/  IMAD.MOV R22, RZ, RZ, -R22 ;  /* 0x000000ffff167224 */ /* 0x000fe200078e0a16 */
[----:B------:R-:W-:Y:S01]  /*b650*/  SHF.R.U64 R5, R4, UR8, R5 ;  /* 0x0000000804057c19 */ /* 0x000fe20008001205 */
[----:B------:R-:W-:Y:S01]  /*b660*/  ULDC UR8, c[0x0][0x638] ;  /* 0x00018e0000087ab9 */ /* 0x000fe20000000800 */
[----:B------:R-:W-:Y:S01]  /*b670*/  LOP3.LUT R6, R9, UR4, RZ, 0xc0, !PT ;  /* 0x0000000409067c12 */ /* 0x000fe2000f8ec0ff */
[----:B------:R-:W-:Y:S02]  /*b680*/  ULDC UR9, c[0x0][0x610] ;  /* 0x0001840000097ab9 */ /* 0x000fe40000000800 */
[----:B------:R-:W-:Y:S02]  /*b690*/  IMAD.MOV R4, RZ, RZ, -R5 ;  /* 0x000000ffff047224 */ /* 0x000fe400078e0a05 */
[----:B------:R-:W-:-:S02]  /*b6a0*/  IMAD R5, R5, UR5, R20 ;  /* 0x0000000505057c24 */ /* 0x000fc4000f8e0214 */
[----:B0-----:R-:W-:Y:S02]  /*b6b0*/  @P1 IMAD R14, R21, R22, R12 ;  /* 0x00000016150e1224 */ /* 0x001fe400078e020c */
[----:B------:R-:W-:Y:S01]  /*b6c0*/  IMAD R15, R4, UR8, R15 ;  /* 0x00000008040f7c24 */ /* 0x000fe2000f8e020f */
[----:B------:R-:W-:Y:S01]  /*b6d0*/  ULDC UR8, c[0x0][0x600] ;  /* 0x0001800000087ab9 */ /* 0x000fe20000000800 */
[----:B------:R-:W-:Y:S02]  /*b6e0*/  IMAD R14, R5, UR9, R14 ;  /* 0x00000009050e7c24 */ /* 0x000fe4000f8e020e */
[----:B------:R-:W-:Y:S02]  /*b6f0*/  IMAD R15, R15, UR8, R6 ;  /* 0x000000080f0f7c24 */ /* 0x000fe4000f8e0206 */
[----:B------:R-:W-:-:S03]  /*b700*/  IMAD.MOV.U32 R4, RZ, RZ, 0x1 ;  /* 0x00000001ff047424 */ /* 0x000fc600078e00ff */
[----:B------:R-:W-:Y:S02]  /*b710*/  SEL R9, R15, R14, !P1 ;  /* 0x0000000e0f097207 */ /* 0x000fe40004800000 */
[----:B------:R-:W-:-:S07]  /*b720*/  SEL R7, R14, R15, !P1 ;  /* 0x0000000f0e077207 */ /* 0x000fce0004800000 */
.L_x_299:
[----:B------:R-:W-:Y:S05]  /*b730*/  BSYNC B1 ;  /* 0x0000000000017941 */ /* 0x000fea0003800000 */
.L_x_298:
[----:B------:R-:W-:-:S13]  /*b740*/  LOP3.LUT P1, RZ, R4, 0xff, RZ, 0xc0, !PT ;  /* 0x000000ff04ff7812 */ /* 0x000fda000782c0ff */
[----:B------:R-:W-:Y:S05]  /*b750*/  @P1 BRA `(.L_x_302) ;  /* 0xfffffff400181947 */ /* 0x000fea000383ffff */
[----:B------:R-:W-:Y:S05]  /*b760*/  BSYNC B0 ;  /* 0x0000000000007941 */ /* 0x000fea0003800000 */
.L_x_290:
[----:B------:R-:W-:-:S03]  /*b770*/  UMOV UR8, 0xffffffff ;  /* 0xffffffff00087882 */ /* 0x000fc60000000000 */
[----:B------:R-:W-:Y:S05]  /*b780*/  BRA.DIV UR8, `(.L_x_303) ;  /* 0x0000000608187947 */ /* 0x000fea000b800000 */
[----:B------:R-:W-:-:S13]  /*b790*/  ELECT P6, URZ, PT ;  /* 0x00000000003f782f */ /* 0x000fda00038c0000 */
.L_x_317:
[----:B------:R-:W-:Y:S04]  /*b7a0*/  BSSY B0, `(.L_x_304) ;  /* 0x000002b000007945 */ /* 0x000fe80003800000 */
[----:B------:R-:W-:Y:S05]  /*b7b0*/  @!P6 BRA `(.L_x_305) ;  /* 0x0000000000a4e947 */ /* 0x000fea0003800000 */
[----:B------:R-:W-:-:S04]  /*b7c0*/  LOP3.LUT R19, R19, 0x2, RZ, 0xfc, !PT ;  /* 0x0000000213137812 */ /* 0x000fc800078efcff */
[----:B------:R-:W-:-:S13]  /*b7d0*/  ISETP.NE.AND P0, PT, R19, 0x3, PT ;  /* 0x000000031300780c */ /* 0x000fda0003f05270 */
[----:B------:R-:W-:Y:S05]  /*b7e0*/  @!P0 BRA `(.L_x_306) ;  /* 0x0000000000048947 */ /* 0x000fea0003800000 */
[----:B------:R-:W-:Y:S01]  /*b7f0*/  BPT.TRAP 0x1 ;  /* 0x000000040000795c */ /* 0x000fe20000300000 */
.L_x_306:
[----:B------:R-:W0:Y:S01]  /*b800*/  S2R R5, SR_CgaCtaId ;  /* 0x0000000000057919 */ /* 0x000e220000008800 */
[----:B------:R-:W-:Y:S02]  /*b810*/  MOV R2, 0x400 ;  /* 0x0000040000027802 */ /* 0x000fe40000000f00 */
[----:B------:R-:W-:Y:S02]  /*b820*/  SHF.L.U32 R4, R3, 0x1f, RZ ;  /* 0x0000001f03047819 */ /* 0x000fe400000006ff */
[----:B0-----:R-:W-:-:S05]  /*b830*/  LEA R5, R5, R2, 0x18 ;  /* 0x0000000205057211 */ /* 0x001fca00078ec0ff */
[----:B------:R-:W-:-:S04]  /*b840*/  VIADD R5, R5, 0x20 ;  /* 0x0000002005057836 */ /* 0x000fc80000000000 */
[C---:B------:R-:W-:Y:S02]  /*b850*/  IMAD R7, R0.reuse, 0x8, R5 ;  /* 0x0000000800077824 */ /* 0x040fe400078e0205 */
[----:B------:R-:W-:Y:S02]  /*b860*/  VIADD R0, R0, 0x1 ;  /* 0x0000000100007836 */ /* 0x000fe40000000000 */
[----:B------:R-:W0:Y:S03]  /*b870*/  SYNCS.PHASECHK.TRANS64.TRYWAIT P0, [R7+URZ], R4 ;  /* 0x00000004070075a7 */ /* 0x000e26000800017f */
[----:B------:R-:W-:-:S04]  /*b880*/  ISETP.NE.AND P1, PT, R0, 0x4, PT ;  /* 0x000000040000780c */ /* 0x000fc80003f25270 */
[----:B------:R-:W-:Y:S02]  /*b890*/  SEL R2, RZ, 0x1, P1 ;  /* 0x00000001ff027807 */ /* 0x000fe40000800000 */
[----:B------:R-:W-:Y:S02]  /*b8a0*/  SEL R0, R0, RZ, P1 ;  /* 0x000000ff00007207 */ /* 0x000fe40000800000 */
[----:B------:R-:W-:-:S03]  /*b8b0*/  LOP3.LUT R9, R3, R2, RZ, 0x3c, !PT ;  /* 0x0000000203097212 */ /* 0x000fc600078e3cff */
[----:B------:R-:W-:Y:S01]  /*b8c0*/  IMAD R6, R0, 0x8, R5 ;  /* 0x0000000800067824 */ /* 0x000fe200078e0205 */
[----:B------:R-:W-:Y:S01]  /*b8d0*/  SHF.L.U32 R3, R9, 0x1f, RZ ;  /* 0x0000001f09037819 */ /* 0x000fe200000006ff */
[----:B0-----:R-:W-:Y:S06]  /*b8e0*/  @!P0 BRA `(.L_x_307) ;  /* 0x0000000000e08947 */ /* 0x001fec0003800000 */
.L_x_318:
[----:B------:R-:W1:Y:S01]  /*b8f0*/  SYNCS.PHASECHK.TRANS64.TRYWAIT P0, [R6+URZ], R3 ;  /* 0x00000003060075a7 */ /* 0x000e62000800017f */
[----:B------:R-:W-:-:S05]  /*b900*/  VIADD R0, R0, 0x1 ;  /* 0x0000000100007836 */ /* 0x000fca0000000000 */
[----:B------:R-:W-:-:S04]  /*b910*/  ISETP.NE.AND P1, PT, R0, 0x4, PT ;  /* 0x000000040000780c */ /* 0x000fc80003f25270 */
[----:B------:R-:W-:Y:S02]  /*b920*/  SEL R2, RZ, 0x1, P1 ;  /* 0x00000001ff027807 */ /* 0x000fe40000800000 */
[----:B------:R-:W-:Y:S02]  /*b930*/  SEL R0, R0, RZ, P1 ;  /* 0x000000ff00007207 */ /* 0x000fe40000800000 */
[----:B------:R-:W-:-:S03]  /*b940*/  LOP3.LUT R9, R9, R2, RZ, 0x3c, !PT ;  /* 0x0000000209097212 */ /* 0x000fc600078e3cff */
[----:B0-----:R-:W-:Y:S01]  /*b950*/  IMAD R7, R0, 0x8, R5 ;  /* 0x0000000800077824 */ /* 0x001fe200078e0205 */
[----:B------:R-:W-:Y:S01]  /*b960*/  SHF.L.U32 R4, R9, 0x1f, RZ ;  /* 0x0000001f09047819 */ /* 0x000fe200000006ff */
[----:B-1----:R-:W-:Y:S06]  /*b970*/  @!P0 BRA `(.L_x_308) ;  /* 0x0000000000d08947 */ /* 0x002fec0003800000 */
.L_x_319:
[----:B------:R-:W1:Y:S01]  /*b980*/  SYNCS.PHASECHK.TRANS64.TRYWAIT P0, [R7+URZ], R4 ;  /* 0x00000004070075a7 */ /* 0x000e62000800017f */
[----:B------:R-:W-:-:S05]  /*b990*/  VIADD R0, R0, 0x1 ;  /* 0x0000000100007836 */ /* 0x000fca0000000000 */
[----:B------:R-:W-:-:S04]  /*b9a0*/  ISETP.NE.AND P1, PT, R0, 0x4, PT ;  /* 0x000000040000780c */ /* 0x000fc80003f25270 */
[----:B------:R-:W-:Y:S02]  /*b9b0*/  SEL R2, RZ, 0x1, P1 ;  /* 0x00000001ff027807 */ /* 0x000fe40000800000 */
[----:B------:R-:W-:Y:S02]  /*b9c0*/  SEL R0, R0, RZ, P1 ;  /* 0x000000ff00007207 */ /* 0x000fe40000800000 */
[----:B------:R-:W-:Y:S01]  /*b9d0*/  LOP3.LUT R2, R9, R2, RZ, 0x3c, !PT ;  /* 0x0000000209027212 */ /* 0x000fe200078e3cff */
[----:B-1----:R-:W-:Y:S06]  /*b9e0*/  @!P0 BRA `(.L_x_309) ;  /* 0x0000000000c88947 */ /* 0x002fec0003800000 */
.L_x_320:
[----:B------:R-:W-:Y:S01]  /*b9f0*/  IMAD R5, R0, 0x8, R5 ;  /* 0x0000000800057824 */ /* 0x000fe200078e0205 */
[----:B------:R-:W-:-:S07]  /*ba00*/  SHF.L.U32 R0, R2, 0x1f, RZ ;  /* 0x0000001f02007819 */ /* 0x000fce00000006ff */
.L_x_310:
[----:B--2---:R2:W3:Y:S02]  /*ba10*/  SYNCS.PHASECHK.TRANS64.TRYWAIT P0, [R5+URZ], R0 ;  /* 0x00000000050075a7 */ /* 0x0044e4000800017f */
[----:B---3--:R-:W-:Y:S05]  /*ba20*/  @!P0 NANOSLEEP.SYNCS 0x989680 ;  /* 0x009896800000895d */ /* 0x008fea0003900000 */
[----:B------:R-:W3:Y:S02]  /*ba30*/  @!P0 SYNCS.PHASECHK.TRANS64 P0, [R5+URZ], R0 ;  /* 0x00000000050085a7 */ /* 0x000ee4000800007f */
[----:B---3--:R-:W-:Y:S05]  /*ba40*/  @!P0 BRA `(.L_x_310) ;  /* 0xfffffffc00f08947 */ /* 0x008fea000383ffff */
.L_x_305:
[----:B------:R-:W-:Y:S05]  /*ba50*/  BSYNC B0 ;  /* 0x0000000000007941 */ /* 0x000fea0003800000 */
.L_x_304:
[----:B------:R-:W-:Y:S05]  /*ba60*/  EXIT ;  /* 0x000000000000794d */ /* 0x000fea0003800000 */
.L_x_17:
[----:B---3--:R3:W4:Y:S02]  /*ba70*/  SYNCS.PHASECHK.TRANS64.TRYWAIT P1, [R3+URZ], R0 ;  /* 0x00000000030075a7 */ /* 0x008724000802017f */
[----:B----4-:R-:W-:Y:S05]  /*ba80*/  @!P1 NANOSLEEP.SYNCS 0x989680 ;  /* 0x009896800000995d */ /* 0x010fea0003900000 */
[----:B------:R-:W4:Y:S02]  /*ba90*/  @!P1 SYNCS.PHASECHK.TRANS64 P1, [R3+URZ], R0 ;  /* 0x00000000030095a7 */ /* 0x000f24000802007f */
[----:B----4-:R-:W-:Y:S05]  /*baa0*/  @!P1 BRA `(.L_x_17) ;  /* 0xfffffffc00f09947 */ /* 0x010fea000383ffff */
[----:B------:R-:W-:Y:S05]  /*bab0*/  BRA `(.L_x_16) ;  /* 0xffffff5400d47947 */ /* 0x000fea000383ffff */
.L_x_22:
[----:B-1----:R-:W-:-:S04]  /*bac0*/  IMAD.U32 R4, RZ, RZ, UR9 ;  /* 0x00000009ff047e24 */ /* 0x002fc8000f8e00ff */
[----:B------:R1:W2:Y:S03]  /*bad0*/  SYNCS.PHASECHK.TRANS64.TRYWAIT P1, [R4+URZ], R3 ;  /* 0x00000003040075a7 */ /* 0x0002a6000802017f */
[----:B--2---:R-:W-:Y:S05]  /*bae0*/  @!P1 NANOSLEEP.SYNCS 0x989680 ;  /* 0x009896800000995d */ /* 0x004fea0003900000 */
[----:B------:R-:W2:Y:S02]  /*baf0*/  @!P1 SYNCS.PHASECHK.TRANS64 P1, [R4+URZ], R3 ;  /* 0x00000003040095a7 */ /* 0x000ea4000802007f */
[----:B--2---:R-:W-:Y:S05]  /*bb00*/  @!P1 BRA `(.L_x_22) ;  /* 0xfffffffc00ec9947 */ /* 0x004fea000383ffff */
[----:B------:R-:W-:Y:S05]  /*bb10*/  BRA `(.L_x_21) ;  /* 0xffffff5c00407947 */ /* 0x000fea000383ffff */
.L_x_291:
[----:B------:R-:W-:Y:S01]  /*bb20*/  BSSY B1, `(.L_x_311) ;  /* 0x0000006000017945 */ /* 0x000fe20003800000 */
[----:B------:R-:W-:-:S07]  /*bb30*/  IMAD.MOV.U32 R15, RZ, RZ, -0x1 ;  /* 0xffffffffff0f7424 */ /* 0x000fce00078e00ff */
[----:B------:R-:W-:Y:S05]  /*bb40*/  WARPSYNC.COLLECTIVE R15, `(.L_x_312) ;  /* 0x000000000f0c7348 */ /* 0x000fea0003c00000 */
[----:B------:R-:W-:Y:S02]  /*bb50*/  ELECT P6, UR62, PT ;  /* 0x00000000003e782f */ /* 0x000fe400038c0000 */
[----:B------:R-:W-:Y:S01]  /*bb60*/  MOV R14, UR62 ;  /* 0x0000003e000e7c02 */ /* 0x000fe20008000f00 */
[----:B------:R-:W-:Y:S10]  /*bb70*/  ENDCOLLECTIVE ;  /* 0x000000000000791b */ /* 0x000ff40003800000 */
.L_x_312:
[----:B------:R-:W-:Y:S05]  /*bb80*/  BSYNC B1 ;  /* 0x0000000000017941 */ /* 0x000fea0003800000 */
.L_x_311:
[----:B------:R-:W-:Y:S05]  /*bb90*/  BRA `(.L_x_313) ;  /* 0xfffffff000147947 */ /* 0x000fea000383ffff */
.L_x_294:
[----:B0-----:R0:W1:Y:S02]  /*bba0*/  SYNCS.PHASECHK.TRANS64.TRYWAIT P1, [R12+URZ+0x20], R7 ;  /* 0x000020070c0075a7 */ /* 0x001064000802017f */
[----:B-1----:R-:W-:Y:S05]  /*bbb0*/  @!P1 NANOSLEEP.SYNCS 0x989680 ;  /* 0x009896800000995d */ /* 0x002fea0003900000 */
[----:B------:R-:W1:Y:S02]  /*bbc0*/  @!P1 SYNCS.PHASECHK.TRANS64 P1, [R12+URZ+0x20], R7 ;  /* 0x000020070c0095a7 */ /* 0x000e64000802007f */
[----:B-1----:R-:W-:Y:S05]  /*bbd0*/  @!P1 BRA `(.L_x_294) ;  /* 0xfffffffc00f09947 */ /* 0x002fea000383ffff */
[----:B------:R-:W-:Y:S05]  /*bbe0*/  BRA `(.L_x_314) ;  /* 0xfffffff000487947 */ /* 0x000fea000383ffff */
.L_x_303:
[----:B------:R-:W-:Y:S01]  /*bbf0*/  BSSY B0, `(.L_x_315) ;  /* 0x0000006000007945 */ /* 0x000fe20003800000 */
[----:B------:R-:W-:-:S07]  /*bc00*/  IMAD.MOV.U32 R15, RZ, RZ, -0x1 ;  /* 0xffffffffff0f7424 */ /* 0x000fce00078e00ff */
[----:B------:R-:W-:Y:S05]  /*bc10*/  WARPSYNC.COLLECTIVE R15, `(.L_x_316) ;  /* 0x000000000f0c7348 */ /* 0x000fea0003c00000 */
[----:B------:R-:W-:Y:S02]  /*bc20*/  ELECT P6, UR62, PT ;  /* 0x00000000003e782f */ /* 0x000fe400038c0000 */
[----:B------:R-:W-:Y:S01]  /*bc30*/  MOV R14, UR62 ;  /* 0x0000003e000e7c02 */ /* 0x000fe20008000f00 */
[----:B------:R-:W-:Y:S10]  /*bc40*/  ENDCOLLECTIVE ;  /* 0x000000000000791b */ /* 0x000ff40003800000 */
.L_x_316:
[----:B------:R-:W-:Y:S05]  /*bc50*/  BSYNC B0 ;  /* 0x0000000000007941 */ /* 0x000fea0003800000 */
.L_x_315:
[----:B------:R-:W-:Y:S05]  /*bc60*/  BRA `(.L_x_317) ;  /* 0xfffffff800cc7947 */ /* 0x000fea000383ffff */
.L_x_307:
[----:B0-----:R0:W1:Y:S02]  /*bc70*/  SYNCS.PHASECHK.TRANS64.TRYWAIT P0, [R7+URZ], R4 ;  /* 0x00000004070075a7 */ /* 0x001064000800017f */
[----:B-1----:R-:W-:Y:S05]  /*bc80*/  @!P0 NANOSLEEP.SYNCS 0x989680 ;  /* 0x009896800000895d */ /* 0x002fea0003900000 */
[----:B------:R-:W1:Y:S02]  /*bc90*/  @!P0 SYNCS.PHASECHK.TRANS64 P0, [R7+URZ], R4 ;  /* 0x00000004070085a7 */ /* 0x000e64000800007f */
[----:B-1----:R-:W-:Y:S05]  /*bca0*/  @!P0 BRA `(.L_x_307) ;  /* 0xfffffffc00f08947 */ /* 0x002fea000383ffff */
[----:B------:R-:W-:Y:S05]  /*bcb0*/  BRA `(.L_x_318) ;  /* 0xfffffffc000c7947 */ /* 0x000fea000383ffff */
.L_x_308:
[----:B0-----:R0:W1:Y:S02]  /*bcc0*/  SYNCS.PHASECHK.TRANS64.TRYWAIT P0, [R6+URZ], R3 ;  /* 0x00000003060075a7 */ /* 0x001064000800017f */
[----:B-1----:R-:W-:Y:S05]  /*bcd0*/  @!P0 NANOSLEEP.SYNCS 0x989680 ;  /* 0x009896800000895d */ /* 0x002fea0003900000 */
[----:B------:R-:W1:Y:S02]  /*bce0*/  @!P0 SYNCS.PHASECHK.TRANS64 P0, [R6+URZ], R3 ;  /* 0x00000003060085a7 */ /* 0x000e64000800007f */
[----:B-1----:R-:W-:Y:S05]  /*bcf0*/  @!P0 BRA `(.L_x_308) ;  /* 0xfffffffc00f08947 */ /* 0x002fea000383ffff */
[----:B------:R-:W-:Y:S05]  /*bd00*/  BRA `(.L_x_319) ;  /* 0xfffffffc001c7947 */ /* 0x000fea000383ffff */
.L_x_309:
[----:B-1----:R1:W2:Y:S02]  /*bd10*/  SYNCS.PHASECHK.TRANS64.TRYWAIT P0, [R7+URZ], R4 ;  /* 0x00000004070075a7 */ /* 0x0022a4000800017f */
[----:B--2---:R-:W-:Y:S05]  /*bd20*/  @!P0 NANOSLEEP.SYNCS 0x989680 ;  /* 0x009896800000895d */ /* 0x004fea0003900000 */
[----:B------:R-:W2:Y:S02]  /*bd30*/  @!P0 SYNCS.PHASECHK.TRANS64 P0, [R7+URZ], R4 ;  /* 0x00000004070085a7 */ /* 0x000ea4000800007f */
[----:B--2---:R-:W-:Y:S05]  /*bd40*/  @!P0 BRA `(.L_x_309) ;  /* 0xfffffffc00f08947 */ /* 0x004fea000383ffff */
[----:B------:R-:W-:Y:S05]  /*bd50*/  BRA `(.L_x_320) ;  /* 0xfffffffc00247947 */ /* 0x000fea000383ffff */
.L_x_321:
[----:B------:R-:W-:-:S00]  /*bd60*/  BRA `(.L_x_321) ;  /* 0xfffffffc00fc7947 */ /* 0x000fc0000383ffff */
[----:B------:R-:W-:-:S00]  /*bd70*/  NOP ;  /* 0x0000000000007918 */ /* 0x000fc00000000000 */
        /* <DEDUP_REMOVED lines=8> */
.L_x_322:


//--------------------- .nv.global.init           --------------------------
	.section	.nv.global.init,"aw",@progbits
.nv.global.init:
	.type		$str$22,@object
	.size		$str$22,($str$23 - $str$22)
$str$22:
        /*0000*/ 	.byte	0x6b, 0x5f, 0x74, 0x69, 0x6c, 0x65, 0x5f, 0x63, 0x6f, 0x75, 0x6e, 0x74, 0x20, 0x3e, 0x3d, 0x20
        /*0010*/ 	.byte	0x31, 0x00
	.type		$str$23,@object
	.size		$str$23,(__unnamed_1 - $str$23)
$str$23:
        /*0012*/ 	.byte	0x2f, 0x74, 0x6d, 0x70, 0x2f, 0x63, 0x75, 0x74, 0x6c, 0x61, 0x73, 0x73, 0x5f, 0x73, 0x77, 0x65
        /*0022*/ 	.byte	0x65, 0x70, 0x5f, 0x73, 0x72, 0x63, 0x2f, 0x69, 0x6e, 0x63, 0x6c, 0x75, 0x64, 0x65, 0x2f, 0x63
        /*0032*/ 	.byte	0x75, 0x74, 0x6c, 0x61, 0x73, 0x73, 0x2f, 0x67, 0x65, 0x6d, 0x6d, 0x2f, 0x63, 0x6f, 0x6c, 0x6c
        /*0042*/ 	.byte	0x65, 0x63, 0x74, 0x69, 0x76, 0x65, 0x2f, 0x73, 0x6d, 0x39, 0x30, 0x5f, 0x6d, 0x6d, 0x61, 0x5f
        /*0052*/ 	.byte	0x74, 0x6d, 0x61, 0x5f, 0x67, 0x6d, 0x6d, 0x61, 0x5f, 0x73, 0x73, 0x5f, 0x77, 0x61, 0x72, 0x70
        /*0062*/ 	.byte	0x73, 0x70, 0x65, 0x63, 0x69, 0x61, 0x6c, 0x69, 0x7a, 0x65, 0x64, 0x2e, 0x68, 0x70, 0x70, 0x00
	.type		__unnamed_1,@object
	.size		__unnamed_1,(.L_0 - __unnamed_1)
__unnamed_1:
        /*0072*/ 	.byte	0x76, 0x6f, 0x69, 0x64, 0x20, 0x63, 0x75, 0x74, 0x6c, 0x61, 0x73, 0x73, 0x3a, 0x3a, 0x67, 0x65
        /* <DEDUP_REMOVED lines=179> */
        /*0bb2*/ 	.byte	0x65, 0x3a, 0x3a, 0x69, 0x64, 0x65, 0x6e, 0x74, 0x69, 0x74, 0x79, 0x5d, 0x00
.L_0:


//--------------------- .nv.shared._ZN7cutlass13device_kernelINS_4gemm6kernel13GemmUniversalIN4cute5tupleIJiiiiEEENS1_10collective13CollectiveMmaINS1_34MainloopSm90TmaGmmaWarpSpecializedILi4ENS5_IJNS4_1CILi1EEESB_SB_EEENS1_35KernelTmaWarpSpecializedCooperativeEEENS5_IJNSA_ILi128EEENSA_ILi256EEESF_EEENS_6half_tENS5_IJlSB_lEEESI_SJ_NS4_8TiledMMAINS4_8MMA_AtomIJNS4_4SM904GMMA26MMA_64x256x16_F32F16F16_SSILNSN_5MajorE0ELSP_0ELNSN_7ScaleInE1ELSQ_1EEEEEENS4_6LayoutINS5_IJNSA_ILi2EEESB_SB_EEENS5_IJSB_NSA_ILi0EEESW_EEEEENS5_IJNS4_10UnderscoreESZ_SZ_EEEEENS4_13SM90_TMA_LOADENS4_14ComposedLayoutINS4_7SwizzleILi3ELi4ELi3EEENS4_18smem_ptr_flag_bitsILi16EEENST_INS5_IJNSA_ILi8EEENSA_ILi64EEEEEENS5_IJS19_SB_EEEEEEEvNS4_8identityES12_S1D_vS1E_EENS_8epilogue10collective6detail29Sm90TmaWarpSpecializedAdapterINS1H_15DefaultEpilogueISI_SJ_SJ_NS1G_6thread17LinearCombinationISI_Li1EffLNS1L_9ScaleType4KindE0ELNS_15FloatRoundStyleE2ESI_EENS1_15EpilogueDefaultEEEEEvvEEEEvNT_6ParamsE --------------------------
	.section	.nv.shared._ZN7cutlass13device_kernelINS_4gemm6kernel13GemmUniversalIN4cute5tupleIJiiiiEEENS1_10collective13CollectiveMmaINS1_34MainloopSm90TmaGmmaWarpSpecializedILi4ENS5_IJNS4_1CILi1EEESB_SB_EEENS1_35KernelTmaWarpSpecializedCooperativeEEENS5_IJNSA_ILi128EEENSA_ILi256EEESF_EEENS_6half_tENS5_IJlSB_lEEESI_SJ_NS4_8TiledMMAINS4_8MMA_AtomIJNS4_4SM904GMMA26MMA_64x256x16_F32F16F16_SSILNSN_5MajorE0ELSP_0ELNSN_7ScaleInE1ELSQ_1EEEEEENS4_6LayoutINS5_IJNSA_ILi2EEESB_SB_EEENS5_IJSB_NSA_ILi0EEESW_EEEEENS5_IJNS4_10UnderscoreESZ_SZ_EEEEENS4_13SM90_TMA_LOADENS4_14ComposedLayoutINS4_7SwizzleILi3ELi4ELi3EEENS4_18smem_ptr_flag_bitsILi16EEENST_INS5_IJNSA_ILi8EEENSA_ILi64EEEEEENS5_IJS19_SB_EEEEEEEvNS4_8identityES12_S1D_vS1E_EENS_8epilogue10collective6detail29Sm90TmaWarpSpecializedAdapterINS1H_15DefaultEpilogueISI_SJ_SJ_NS1G_6thread17LinearCombinationISI_Li1EffLNS1L_9ScaleType4KindE0ELNS_15FloatRoundStyleE2ESI_EENS1_15EpilogueDefaultEEEEEvvEEEEvNT_6ParamsE,"aw",@nobits
	.sectionflags	@""
	.align	16
	.zero		1024


//--------------------- .nv.shared.reserved.0     --------------------------
	.section	.nv.shared.reserved.0,"aw",@nobits
	.weak		__nv_reservedSMEM_offset_0_alias
	.size		__nv_reservedSMEM_offset_0_alias, 0, 0
	.other		__nv_reservedSMEM_offset_0_alias,@"STO_CUDA_RESERVED_SHARED STV_DEFAULT"
__nv_reservedSMEM_offset_0_alias:
	.zero		0


//--------------------- .nv.global                --------------------------
	.section	.nv.global,"aw",@nobits
.nv.global:
	.type		_ZN39_INTERNAL_cf598081_4_k_cu_3c6c0483_31234cute1_E,@object
	.size		_ZN39_INTERNAL_cf598081_4_k_cu_3c6c0483_31234cute1_E,(_ZN39_INTERNAL_cf598081_4_k_cu_3c6c0483_31234cuda3std3__45__cpo6cbeginE - _ZN39_INTERNAL_cf598081_4_k_cu_3c6c0483_31234cute1_E)
_ZN39_INTERNAL_cf598081_4_k_cu_3c6c0483_31234cute1_E:
	.zero		1
	.type		_ZN39_INTERNAL_cf598081_4_k_cu_3c6c0483_31234cuda3std3__45__cpo6cbeginE,@object
	.size		_ZN39_INTERNAL_cf598081_4_k_cu_3c6c0483_31234cuda3std3__45__cpo6cbeginE,(_ZN39_INTERNAL_cf598081_4_k_cu_3c6c0483_31234cuda3std3__48in_placeE - _ZN39_INTERNAL_cf598081_4_k_cu_3c6c0483_31234cuda3std3__45__cpo6cbeginE)
_ZN39_INTERNAL_cf598081_4_k_cu_3c6c0483_31234cuda3std3__45__cpo6cbeginE:
	.zero		1
	.type		_ZN39_INTERNAL_cf598081_4_k_cu_3c6c0483_31234cuda3std3__48in_placeE,@object
	.size		_ZN39_INTERNAL_cf598081_4_k_cu_3c6c0483_31234cuda3std3__48in_placeE,(_ZN39_INTERNAL_cf598081_4_k_cu_3c6c0483_31234cuda3std6ranges3__45__cpo9iter_moveE - _ZN39_INTERNAL_cf598081_4_k_cu_3c6c0483_31234cuda3std3__48in_placeE)
_ZN39_INTERNAL_cf598081_4_k_cu_3c6c0483_31234cuda3std3__48in_placeE:
	.zero		1
	.type		_ZN39_INTERNAL_cf598081_4_k_cu_3c6c0483_31234cuda3std6ranges3__45__cpo9iter_moveE,@object
	.size		_ZN39_INTERNAL_cf598081_4_k_cu_3c6c0483_31234cuda3std6ranges3__45__cpo9iter_moveE,(_ZN39_INTERNAL_cf598081_4_k_cu_3c6c0483_31234cuda3std3__45__cpo5beginE - _ZN39_INTERNAL_cf598081_4_k_cu_3c6c0483_31234cuda3std6ranges3__45__cpo9iter_moveE)
_ZN39_INTERNAL_cf598081_4_k_cu_3c6c0483_31234cuda3std6ranges3__45__cpo9iter_moveE:
	.zero		1
	.type		_ZN39_INTERNAL_cf598081_4_k_cu_3c6c0483_31234cuda3std3__45__cpo5beginE,@object
	.size		_ZN39_INTERNAL_cf598081_4_k_cu_3c6c0483_31234cuda3std3__45__cpo5beginE,(_ZN39_INTERNAL_cf598081_4_k_cu_3c6c0483_31234cuda3std3__441_GLOBAL__N__cf598081_4_k_cu_3c6c0483_31236ignoreE - _ZN39_INTERNAL_cf598081_4_k_cu_3c6c0483_31234cuda3std3__45__cpo5beginE)
_ZN39_INTERNAL_cf598081_4_k_cu_3c6c0483_31234cuda3std3__45__cpo5beginE:
	.zero		1
	.type		_ZN39_INTERNAL_cf598081_4_k_cu_3c6c0483_31234cuda3std3__441_GLOBAL__N__cf598081_4_k_cu_3c6c0483_31236ignoreE,@object
	.size		_ZN39_INTERNAL_cf598081_4_k_cu_3c6c0483_31234cuda3std3__441_GLOBAL__N__cf598081_4_k_cu_3c6c0483_31236ignoreE,(_ZN39_INTERNAL_cf598081_4_k_cu_3c6c0483_31234cute7productE - _ZN39_INTERNAL_cf598081_4_k_cu_3c6c0483_31234cuda3std3__441_GLOBAL__N__cf598081_4_k_cu_3c6c0483_31236ignoreE)
_ZN39_INTERNAL_cf598081_4_k_cu_3c6c0483_31234cuda3std3__441_GLOBAL__N__cf598081_4_k_cu_3c6c0483_31236ignoreE:
	.zero		1
	.type		_ZN39_INTERNAL_cf598081_4_k_cu_3c6c0483_31234cute7productE,@object
	.size		_ZN39_INTERNAL_cf598081_4_k_cu_3c6c0483_31234cute7productE,(_ZN39_INTERNAL_cf598081_4_k_cu_3c6c0483_31234cuda3std3__45__cpo3endE - _ZN39_INTERNAL_cf598081_4_k_cu_3c6c0483_31234cute7productE)
_ZN39_INTERNAL_cf598081_4_k_cu_3c6c0483_31234cute7productE:
	.zero		1
	.type		_ZN39_INTERNAL_cf598081_4_k_cu_3c6c0483_31234cuda3std3__45__cpo3endE,@object
	.size		_ZN39_INTERNAL_cf598081_4_k_cu_3c6c0483_31234cuda3std3__45__cpo3endE,(_ZN39_INTERNAL_cf598081_4_k_cu_3c6c0483_31234cuda3std3__419piecewise_constructE - _ZN39_INTERNAL_cf598081_4_k_cu_3c6c0483_31234cuda3std3__45__cpo3endE)
_ZN39_INTERNAL_cf598081_4_k_cu_3c6c0483_31234cuda3std3__45__cpo3endE:
	.zero		1
	.type		_ZN39_INTERNAL_cf598081_4_k_cu_3c6c0483_31234cuda3std3__419piecewise_constructE,@object
	.size		_ZN39_INTERNAL_cf598081_4_k_cu_3c6c0483_31234cuda3std3__419piecewise_constructE,(_ZN39_INTERNAL_cf598081_4_k_cu_3c6c0483_31234cuda3std3__45__cpo4cendE - _ZN39_INTERNAL_cf598081_4_k_cu_3c6c0483_31234cuda3std3__419piecewise_constructE)
_ZN39_INTERNAL_cf598081_4_k_cu_3c6c0483_31234cuda3std3__419piecewise_constructE:
	.zero		1
	.type		_ZN39_INTERNAL_cf598081_4_k_cu_3c6c0483_31234cuda3std3__45__cpo4cendE,@object
	.size		_ZN39_INTERNAL_cf598081_4_k_cu_3c6c0483_31234cuda3std3__45__cpo4cendE,(_ZN39_INTERNAL_cf598081_4_k_cu_3c6c0483_31234cuda3std6ranges3__45__cpo4swapE - _ZN39_INTERNAL_cf598081_4_k_cu_3c6c0483_31234cuda3std3__45__cpo4cendE)
_ZN39_INTERNAL_cf598081_4_k_cu_3c6c0483_31234cuda3std3__45__cpo4cendE:
	.zero		1
	.type		_ZN39_INTERNAL_cf598081_4_k_cu_3c6c0483_31234cuda3std6ranges3__45__cpo4swapE,@object
	.size		_ZN39_INTERNAL_cf598081_4_k_cu_3c6c0483_31234cuda3std6ranges3__45__cpo4swapE,(.L_8 - _ZN39_INTERNAL_cf598081_4_k_cu_3c6c0483_31234cuda3std6ranges3__45__cpo4swapE)
_ZN39_INTERNAL_cf598081_4_k_cu_3c6c0483_31234cuda3std6ranges3__45__cpo4swapE:
	.zero		1
.L_8:


//--------------------- .nv.constant0._ZN7cutlass13device_kernelINS_4gemm6kernel13GemmUniversalIN4cute5tupleIJiiiiEEENS1_10collective13CollectiveMmaINS1_34MainloopSm90TmaGmmaWarpSpecializedILi4ENS5_IJNS4_1CILi1EEESB_SB_EEENS1_35KernelTmaWarpSpecializedCooperativeEEENS5_IJNSA_ILi128EEENSA_ILi256EEESF_EEENS_6half_tENS5_IJlSB_lEEESI_SJ_NS4_8TiledMMAINS4_8MMA_AtomIJNS4_4SM904GMMA26MMA_64x256x16_F32F16F16_SSILNSN_5MajorE0ELSP_0ELNSN_7ScaleInE1ELSQ_1EEEEEENS4_6LayoutINS5_IJNSA_ILi2EEESB_SB_EEENS5_IJSB_NSA_ILi0EEESW_EEEEENS5_IJNS4_10UnderscoreESZ_SZ_EEEEENS4_13SM90_TMA_LOADENS4_14ComposedLayoutINS4_7SwizzleILi3ELi4ELi3EEENS4_18smem_ptr_flag_bitsILi16EEENST_INS5_IJNSA_ILi8EEENSA_ILi64EEEEEENS5_IJS19_SB_EEEEEEEvNS4_8identityES12_S1D_vS1E_EENS_8epilogue10collective6detail29Sm90TmaWarpSpecializedAdapterINS1H_15DefaultEpilogueISI_SJ_SJ_NS1G_6thread17LinearCombinationISI_Li1EffLNS1L_9ScaleType4KindE0ELNS_15FloatRoundStyleE2ESI_EENS1_15EpilogueDefaultEEEEEvvEEEEvNT_6ParamsE --------------------------
	.section	.nv.constant0._ZN7cutlass13device_kernelINS_4gemm6kernel13GemmUniversalIN4cute5tupleIJiiiiEEENS1_10collective13CollectiveMmaINS1_34MainloopSm90TmaGmmaWarpSpecializedILi4ENS5_IJNS4_1CILi1EEESB_SB_EEENS1_35KernelTmaWarpSpecializedCooperativeEEENS5_IJNSA_ILi128EEENSA_ILi256EEESF_EEENS_6half_tENS5_IJlSB_lEEESI_SJ_NS4_8TiledMMAINS4_8MMA_AtomIJNS4_4SM904GMMA26MMA_64x256x16_F32F16F16_SSILNSN_5MajorE0ELSP_0ELNSN_7ScaleInE1ELSQ_1EEEEEENS4_6LayoutINS5_IJNSA_ILi2EEESB_SB_EEENS5_IJSB_NSA_ILi0EEESW_EEEEENS5_IJNS4_10UnderscoreESZ_SZ_EEEEENS4_13SM90_TMA_LOADENS4_14ComposedLayoutINS4_7SwizzleILi3ELi4ELi3EEENS4_18smem_ptr_flag_bitsILi16EEENST_INS5_IJNSA_ILi8EEENSA_ILi64EEEEEENS5_IJS19_SB_EEEEEEEvNS4_8identityES12_S1D_vS1E_EENS_8epilogue10collective6detail29Sm90TmaWarpSpecializedAdapterINS1H_15DefaultEpilogueISI_SJ_SJ_NS1G_6thread17LinearCombinationISI_Li1EffLNS1L_9ScaleType4KindE0ELNS_15FloatRoundStyleE2ESI_EENS1_15EpilogueDefaultEEEEEvvEEEEvNT_6ParamsE,"a",@progbits
	.sectionflags	@""
	.align	4
.nv.constant0._ZN7cutlass13device_kernelINS_4gemm6kernel13GemmUniversalIN4cute5tupleIJiiiiEEENS1_10collective13CollectiveMmaINS1_34MainloopSm90TmaGmmaWarpSpecializedILi4ENS5_IJNS4_1CILi1EEESB_SB_EEENS1_35KernelTmaWarpSpecializedCooperativeEEENS5_IJNSA_ILi128EEENSA_ILi256EEESF_EEENS_6half_tENS5_IJlSB_lEEESI_SJ_NS4_8TiledMMAINS4_8MMA_AtomIJNS4_4SM904GMMA26MMA_64x256x16_F32F16F16_SSILNSN_5MajorE0ELSP_0ELNSN_7ScaleInE1ELSQ_1EEEEEENS4_6LayoutINS5_IJNSA_ILi2EEESB_SB_EEENS5_IJSB_NSA_ILi0EEESW_EEEEENS5_IJNS4_10UnderscoreESZ_SZ_EEEEENS4_13SM90_TMA_LOADENS4_14ComposedLayoutINS4_7SwizzleILi3ELi4ELi3EEENS4_18smem_ptr_flag_bitsILi16EEENST_INS5_IJNSA_ILi8EEENSA_ILi64EEEEEENS5_IJS19_SB_EEEEEEEvNS4_8identityES12_S1D_vS1E_EENS_8epilogue10collective6detail29Sm90TmaWarpSpecializedAdapterINS1H_15DefaultEpilogueISI_SJ_SJ_NS1G_6thread17LinearCombinationISI_Li1EffLNS1L_9ScaleType4KindE0ELNS_15FloatRoundStyleE2ESI_EENS1_15EpilogueDefaultEEEEEvvEEEEvNT_6ParamsE:
	.zero		1664


//--------------------- SYMBOLS --------------------------

	.type		.nv.reservedSmem.offset0,@object
	.size		.nv.reservedSmem.offset0,0x4
	.type		__assertfail,@function
